def matmul_kernel(
    a_ptr,
    b_ptr,
    c_ptr,
    M,
    N,
    K,
    stride_am,
    stride_ak,
    stride_bk,
    stride_bn,
    stride_cm,
    stride_cn,
    BLOCK_M: tl.constexpr,
    BLOCK_N: tl.constexpr,
    BLOCK_K: tl.constexpr,
    GROUP_M: tl.constexpr,
):
    pid = tl.program_id(axis=0)
    num_pid_m = tl.cdiv(M, BLOCK_M)
    num_pid_n = tl.cdiv(N, BLOCK_N)
    num_pid_in_group = GROUP_M * num_pid_n
    group_id = pid // num_pid_in_group
    first_pid_m = group_id * GROUP_M
    group_size_m = min(num_pid_m - first_pid_m, GROUP_M)
    pid_m = first_pid_m + ((pid % num_pid_in_group) % group_size_m)
    pid_n = (pid % num_pid_in_group) // group_size_m

    offs_am = (pid_m * BLOCK_M + tl.arange(0, BLOCK_M)) % M
    offs_bn = (pid_n * BLOCK_N + tl.arange(0, BLOCK_N)) % N
    offs_k = tl.arange(0, BLOCK_K)
    a_ptrs = a_ptr + offs_am[:, None] * stride_am + offs_k[None, :] * stride_ak
    b_ptrs = b_ptr + offs_k[:, None] * stride_bk + offs_bn[None, :] * stride_bn

    acc = tl.zeros((BLOCK_M, BLOCK_N), dtype=tl.float32)
    for kk in range(0, tl.cdiv(K, BLOCK_K)):
        a = tl.load(a_ptrs, mask=offs_k[None, :] < K - kk * BLOCK_K, other=0.0)
        b = tl.load(b_ptrs, mask=offs_k[:, None] < K - kk * BLOCK_K, other=0.0)
        acc = tl.dot(a, b, acc)
        a_ptrs += BLOCK_K * stride_ak
        b_ptrs += BLOCK_K * stride_bk

    c = acc.to(c_ptr.dtype.element_ty)
    offs_cm = pid_m * BLOCK_M + tl.arange(0, BLOCK_M)
    offs_cn = pid_n * BLOCK_N + tl.arange(0, BLOCK_N)
    c_ptrs = c_ptr + offs_cm[:, None] * stride_cm + offs_cn[None, :] * stride_cn
    mask = (offs_cm[:, None] < M) & (offs_cn[None, :] < N)
    tl.store(c_ptrs, c, mask=mask)

# config = {"BLOCK_K": 128, "BLOCK_M": 64, "BLOCK_N": 128, "GROUP_M": 8, "arch": "sm_100", "dtype": "fp32", "num_ctas": 4, "num_stages": 3, "num_warps": 4}
# arch = sm_100


// ===== COMPILED SASS (sm_100a) =====

	.target	sm_100a

	.elftype	@"ET_EXEC"


//--------------------- .note.nv.tkinfo           --------------------------
	.section	.note.nv.tkinfo,"",@"SHT_NOTE"
	.sectionflags	@"SHF_NOTE_NV_TKINFO"
	.tkinfo
        /*0018*/ 	.word	0x00000081
        /*0030*/ 	.string	""
        /*0030*/ 	.string	"ptxas-blackwell"
        /*0030*/ 	.string	"Cuda compilation tools, release 12.9, V12.9.86"
        /*0030*/ 	.string	"Build cuda_12.9.r12.9/compiler.36037853_0"
        /*0030*/ 	.string	"-v  -suppress-debug-info  -lineinfo  -arch sm_100a "



//--------------------- .note.nv.cuver            --------------------------
	.section	.note.nv.cuver,"",@"SHT_NOTE"
	.sectionflags	@"SHF_NOTE_NV_CUVER"
        /*0018*/ 	.short	0x0001
        /*001a*/ 	.short	0x0064
        /*001c*/ 	.short	0x0001
        /*001e*/ 	.short	0x0000
        /*0020*/ 	.short	0x0001
        /*0022*/ 	.short	0x0000


//--------------------- .nv.info                  --------------------------
	.section	.nv.info,"",@"SHT_CUDA_INFO"
	.align	4


	//----- nvinfo : EIATTR_REGCOUNT
	.align		4
        /*0000*/ 	.byte	0x04, 0x2f
        /*0002*/ 	.short	(.L_4 - .L_3)
	.align		4
.L_3:
        /*0004*/ 	.word	index@(matmul_kernel)
        /*0008*/ 	.word	0x000000ff


	//----- nvinfo : EIATTR_FRAME_SIZE
	.align		4
.L_4:
        /*000c*/ 	.byte	0x04, 0x11
        /*000e*/ 	.short	(.L_6 - .L_5)
	.align		4
.L_5:
        /*0010*/ 	.word	index@($__internal_2_$__cuda_sm10x_tcgen05_guardrail_trap_unallocated_columns_being_dealloced)
        /*0014*/ 	.word	0x00000090


	//----- nvinfo : EIATTR_FRAME_SIZE
	.align		4
.L_6:
        /*0018*/ 	.byte	0x04, 0x11
        /*001a*/ 	.short	(.L_8 - .L_7)
	.align		4
.L_7:
        /*001c*/ 	.word	index@($__internal_1_$__cuda_sm10x_tcgen05_guardrail_trap_phase_invalid_during_alloc)
        /*0020*/ 	.word	0x00000090


	//----- nvinfo : EIATTR_FRAME_SIZE
	.align		4
.L_8:
        /*0024*/ 	.byte	0x04, 0x11
        /*0026*/ 	.short	(.L_10 - .L_9)
	.align		4
.L_9:
        /*0028*/ 	.word	index@($__internal_0_$__cuda_sm10x_tcgen05_guardrail_trap_col_being_dealloced_not_returned_by_alloc)
        /*002c*/ 	.word	0x00000090


	//----- nvinfo : EIATTR_FRAME_SIZE
	.align		4
.L_10:
        /*0030*/ 	.byte	0x04, 0x11
        /*0032*/ 	.short	(.L_12 - .L_11)
	.align		4
.L_11:
        /*0034*/ 	.word	index@(matmul_kernel)
        /*0038*/ 	.word	0x00000090


	//----- nvinfo : EIATTR_MIN_STACK_SIZE
	.align		4
.L_12:
        /*003c*/ 	.byte	0x04, 0x12
        /*003e*/ 	.short	(.L_14 - .L_13)
	.align		4
.L_13:
        /*0040*/ 	.word	index@(matmul_kernel)
        /*0044*/ 	.word	0x00000090
.L_14:


//--------------------- .nv.info.matmul_kernel    --------------------------
	.section	.nv.info.matmul_kernel,"",@"SHT_CUDA_INFO"
	.sectionflags	@""
	.align	4


	//----- nvinfo : EIATTR_CUDA_API_VERSION
	.align		4
        /*0000*/ 	.byte	0x04, 0x37
        /*0002*/ 	.short	(.L_16 - .L_15)
.L_15:
        /*0004*/ 	.word	0x00000081


	//----- nvinfo : EIATTR_KPARAM_INFO
	.align		4
.L_16:
        /*0008*/ 	.byte	0x04, 0x17
        /*000a*/ 	.short	(.L_18 - .L_17)
.L_17:
        /*000c*/ 	.word	0x00000000
        /*0010*/ 	.short	0x000d
        /*0012*/ 	.short	0x0048
        /*0014*/ 	.byte	0x00, 0xf4, 0x21, 0x00


	//----- nvinfo : EIATTR_KPARAM_INFO
	.align		4
.L_18:
        /*0018*/ 	.byte	0x04, 0x17
        /*001a*/ 	.short	(.L_20 - .L_19)
.L_19:
        /*001c*/ 	.word	0x00000000
        /*0020*/ 	.short	0x000c
        /*0022*/ 	.short	0x0040
        /*0024*/ 	.byte	0x00, 0xf4, 0x21, 0x00


	//----- nvinfo : EIATTR_KPARAM_INFO
	.align		4
.L_20:
        /*0028*/ 	.byte	0x04, 0x17
        /*002a*/ 	.short	(.L_22 - .L_21)
.L_21:
        /*002c*/ 	.word	0x00000000
        /*0030*/ 	.short	0x000b
        /*0032*/ 	.short	0x0038
        /*0034*/ 	.byte	0x00, 0xf0, 0x11, 0x00


	//----- nvinfo : EIATTR_KPARAM_INFO
	.align		4
.L_22:
        /*0038*/ 	.byte	0x04, 0x17
        /*003a*/ 	.short	(.L_24 - .L_23)
.L_23:
        /*003c*/ 	.word	0x00000000
        /*0040*/ 	.short	0x000a
        /*0042*/ 	.short	0x0034
        /*0044*/ 	.byte	0x00, 0xf0, 0x11, 0x00


	//----- nvinfo : EIATTR_KPARAM_INFO
	.align		4
.L_24:
        /*0048*/ 	.byte	0x04, 0x17
        /*004a*/ 	.short	(.L_26 - .L_25)
.L_25:
        /*004c*/ 	.word	0x00000000
        /*0050*/ 	.short	0x0009
        /*0052*/ 	.short	0x0030
        /*0054*/ 	.byte	0x00, 0xf0, 0x11, 0x00


	//----- nvinfo : EIATTR_KPARAM_INFO
	.align		4
.L_26:
        /*0058*/ 	.byte	0x04, 0x17
        /*005a*/ 	.short	(.L_28 - .L_27)
.L_27:
        /*005c*/ 	.word	0x00000000
        /*0060*/ 	.short	0x0008
        /*0062*/ 	.short	0x002c
        /*0064*/ 	.byte	0x00, 0xf0, 0x11, 0x00


	//----- nvinfo : EIATTR_KPARAM_INFO
	.align		4
.L_28:
        /*0068*/ 	.byte	0x04, 0x17
        /*006a*/ 	.short	(.L_30 - .L_29)
.L_29:
        /*006c*/ 	.word	0x00000000
        /*0070*/ 	.short	0x0007
        /*0072*/ 	.short	0x0028
        /*0074*/ 	.byte	0x00, 0xf0, 0x11, 0x00


	//----- nvinfo : EIATTR_KPARAM_INFO
	.align		4
.L_30:
        /*0078*/ 	.byte	0x04, 0x17
        /*007a*/ 	.short	(.L_32 - .L_31)
.L_31:
        /*007c*/ 	.word	0x00000000
        /*0080*/ 	.short	0x0006
        /*0082*/ 	.short	0x0024
        /*0084*/ 	.byte	0x00, 0xf0, 0x11, 0x00


	//----- nvinfo : EIATTR_KPARAM_INFO
	.align		4
.L_32:
        /*0088*/ 	.byte	0x04, 0x17
        /*008a*/ 	.short	(.L_34 - .L_33)
.L_33:
        /*008c*/ 	.word	0x00000000
        /*0090*/ 	.short	0x0005
        /*0092*/ 	.short	0x0020
        /*0094*/ 	.byte	0x00, 0xf0, 0x11, 0x00


	//----- nvinfo : EIATTR_KPARAM_INFO
	.align		4
.L_34:
        /*0098*/ 	.byte	0x04, 0x17
        /*009a*/ 	.short	(.L_36 - .L_35)
.L_35:
        /*009c*/ 	.word	0x00000000
        /*00a0*/ 	.short	0x0004
        /*00a2*/ 	.short	0x001c
        /*00a4*/ 	.byte	0x00, 0xf0, 0x11, 0x00


	//----- nvinfo : EIATTR_KPARAM_INFO
	.align		4
.L_36:
        /*00a8*/ 	.byte	0x04, 0x17
        /*00aa*/ 	.short	(.L_38 - .L_37)
.L_37:
        /*00ac*/ 	.word	0x00000000
        /*00b0*/ 	.short	0x0003
        /*00b2*/ 	.short	0x0018
        /*00b4*/ 	.byte	0x00, 0xf0, 0x11, 0x00


	//----- nvinfo : EIATTR_KPARAM_INFO
	.align		4
.L_38:
        /*00b8*/ 	.byte	0x04, 0x17
        /*00ba*/ 	.short	(.L_40 - .L_39)
.L_39:
        /*00bc*/ 	.word	0x00000000
        /*00c0*/ 	.short	0x0002
        /*00c2*/ 	.short	0x0010
        /*00c4*/ 	.byte	0x00, 0xf4, 0x21, 0x00


	//----- nvinfo : EIATTR_KPARAM_INFO
	.align		4
.L_40:
        /*00c8*/ 	.byte	0x04, 0x17
        /*00ca*/ 	.short	(.L_42 - .L_41)
.L_41:
        /*00cc*/ 	.word	0x00000000
        /*00d0*/ 	.short	0x0001
        /*00d2*/ 	.short	0x0008
        /*00d4*/ 	.byte	0x00, 0xf4, 0x21, 0x00


	//----- nvinfo : EIATTR_KPARAM_INFO
	.align		4
.L_42:
        /*00d8*/ 	.byte	0x04, 0x17
        /*00da*/ 	.short	(.L_44 - .L_43)
.L_43:
        /*00dc*/ 	.word	0x00000000
        /*00e0*/ 	.short	0x0000
        /*00e2*/ 	.short	0x0000
        /*00e4*/ 	.byte	0x00, 0xf4, 0x21, 0x00


	//----- nvinfo : EIATTR_EXPLICIT_CLUSTER
	.align		4
.L_44:
        /*00e8*/ 	.byte	0x01, 0x3e
	.zero		2


	//----- nvinfo : EIATTR_CTA_PER_CLUSTER
	.align		4
        /*00ec*/ 	.byte	0x04, 0x3d
        /*00ee*/ 	.short	(.L_46 - .L_45)
.L_45:
        /*00f0*/ 	.word	0x00000004
        /*00f4*/ 	.word	0x00000001
        /*00f8*/ 	.word	0x00000001


	//----- nvinfo : EIATTR_AT_ENTRY_FRAGMENTS
	.align		4
.L_46:
        /*00fc*/ 	.byte	0x04, 0x4f
        /*00fe*/ 	.short	(.L_48 - .L_47)


	//   ....[0]....
.L_47:
        /*0100*/ 	.word	0x00000004


	//----- nvinfo : EIATTR_RESERVED_SMEM_USED
	.align		4
.L_48:
        /*0104*/ 	.byte	0x01, 0x41
	.zero		2


	//----- nvinfo : EIATTR_SPARSE_MMA_MASK
	.align		4
        /*0108*/ 	.byte	0x03, 0x50
        /*010a*/ 	.short	0x0000


	//----- nvinfo : EIATTR_TCGEN05_1CTA_USED
	.align		4
        /*010c*/ 	.byte	0x01, 0x51
	.zero		2


	//----- nvinfo : EIATTR_MAXREG_COUNT
	.align		4
        /*0110*/ 	.byte	0x03, 0x1b
        /*0112*/ 	.short	0x00ff


	//----- nvinfo : EIATTR_NUM_BARRIERS
	.align		4
        /*0114*/ 	.byte	0x02, 0x4c
        /*0116*/ 	.byte	0x01
	.zero		1


	//----- nvinfo : EIATTR_ANNOTATIONS
	.align		4
        /*0118*/ 	.byte	0x04, 0x55
        /*011a*/ 	.short	(.L_50 - .L_49)


	//   ....[0]....
.L_49:
        /*011c*/ 	.word	0x00000001
        /*0120*/ 	.byte	0xd0, 0x0b, 0x00, 0x00, 0x01, 0x00, 0x00, 0x00, 0x60, 0x26, 0x00, 0x00, 0x01, 0x00, 0x00, 0x00
        /* <DEDUP_REMOVED lines=42> */
        /*03d0*/ 	.byte	0x30, 0x05, 0x01, 0x00, 0x01, 0x00, 0x00, 0x00, 0x50, 0x05, 0x01, 0x00


	//----- nvinfo : EIATTR_INT_WARP_WIDE_INSTR_OFFSETS
	.align		4
.L_50:
        /*03dc*/ 	.byte	0x04, 0x31
        /*03de*/ 	.short	(.L_52 - .L_51)


	//   ....[0]....
.L_51:
        /*03e0*/ 	.word	0x00003600


	//   ....[1]....
        /*03e4*/ 	.word	0x00003640


	//   ....[2]....
        /*03e8*/ 	.word	0x00003760


	//   ....[3]....
        /*03ec*/ 	.word	0x00011060


	//   ....[4]....
        /*03f0*/ 	.word	0x000110b0


	//----- nvinfo : EIATTR_COOP_GROUP_MASK_REGIDS
	.align		4
.L_52:
        /*03f4*/ 	.byte	0x04, 0x29
        /*03f6*/ 	.short	(.L_54 - .L_53)


	//   ....[0]....
.L_53:
        /*03f8*/ 	.word	0xffffffff


	//   ....[1]....
        /*03fc*/ 	.word	0xffffffff


	//   ....[2]....
        /*0400*/ 	.word	0xffffffff


	//   ....[3]....
        /*0404*/ 	.word	0xffffffff


	//----- nvinfo : EIATTR_COOP_GROUP_INSTR_OFFSETS
	.align		4
.L_54:
        /*0408*/ 	.byte	0x04, 0x28
        /*040a*/ 	.short	(.L_56 - .L_55)


	//   ....[0]....
.L_55:
        /*040c*/ 	.word	0x00000070


	//   ....[1]....
        /*0410*/ 	.word	0x00000320


	//   ....[2]....
        /*0414*/ 	.word	0x00010f00


	//   ....[3]....
        /*0418*/ 	.word	0x00011160


	//----- nvinfo : EIATTR_VRC_CTA_INIT_COUNT
	.align		4
.L_56:
        /*041c*/ 	.byte	0x02, 0x4a
        /*041e*/ 	.byte	0x80
	.zero		1


	//----- nvinfo : EIATTR_MBARRIER_INSTR_OFFSETS
	.align		4
        /*0420*/ 	.byte	0x04, 0x39
        /*0422*/ 	.short	(.L_58 - .L_57)


	//   ....[0]....
.L_57:
        /*0424*/ 	.word	0x00003880
        /*0428*/ 	.word	0x000000ff
        /*042c*/ 	.word	0x00000000
        /*0430*/ 	.short	0x0100
        /*0432*/ 	.byte	0x09
	.zero		1


	//   ....[1]....
        /*0434*/ 	.word	0x00003a20
        /*0438*/ 	.word	0x000000ff
        /*043c*/ 	.word	0x00024008
        /*0440*/ 	.short	0x0100
        /*0442*/ 	.byte	0x07
	.zero		1


	//   ....[2]....
        /*0444*/ 	.word	0x0000da50
        /*0448*/ 	.word	0x000000ff
        /*044c*/ 	.word	0x00000000
        /*0450*/ 	.short	0x010a
        /*0452*/ 	.byte	0x0e
	.zero		1


	//   ....[3]....
        /*0454*/ 	.word	0x00010510
        /*0458*/ 	.word	0x000000ff
        /*045c*/ 	.word	0x00000000
        /*0460*/ 	.short	0x010a
        /*0462*/ 	.byte	0x09
	.zero		1


	//   ....[4]....
        /*0464*/ 	.word	0x000105a0
        /*0468*/ 	.word	0x000000ff
        /*046c*/ 	.word	0x00024000
        /*0470*/ 	.short	0x0108
        /*0472*/ 	.byte	0x07
	.zero		1


	//   ....[5]....
        /*0474*/ 	.word	0x00010600
        /*0478*/ 	.word	0x000000ff
        /*047c*/ 	.word	0x00024008
        /*0480*/ 	.short	0x0108
        /*0482*/ 	.byte	0x07
	.zero		1


	//   ....[6]....
        /*0484*/ 	.word	0x00011180
        /*0488*/ 	.word	0x000000ff
        /*048c*/ 	.word	0x00000000
        /*0490*/ 	.short	0x010a
        /*0492*/ 	.byte	0x0e
	.zero		1


	//   ....[7]....
        /*0494*/ 	.word	0x000111b0
        /*0498*/ 	.word	0x000000ff
        /*049c*/ 	.word	0x00000000
        /*04a0*/ 	.short	0x010a
        /*04a2*/ 	.byte	0x09
	.zero		1


	//----- nvinfo : EIATTR_NUM_MBARRIERS
	.align		4
.L_58:
        /*04a4*/ 	.byte	0x03, 0x38
        /*04a6*/ 	.short	0x0002


	//----- nvinfo : EIATTR_EXIT_INSTR_OFFSETS
	.align		4
        /*04a8*/ 	.byte	0x04, 0x1c
        /*04aa*/ 	.short	(.L_60 - .L_59)


	//   ....[0]....
.L_59:
        /*04ac*/ 	.word	0x00011170


	//----- nvinfo : EIATTR_REQNTID
	.align		4
.L_60:
        /*04b0*/ 	.byte	0x04, 0x10
        /*04b2*/ 	.short	(.L_62 - .L_61)
.L_61:
        /*04b4*/ 	.word	0x00000080
        /*04b8*/ 	.word	0x00000001
        /*04bc*/ 	.word	0x00000001


	//----- nvinfo : EIATTR_CRS_STACK_SIZE
	.align		4
.L_62:
        /*04c0*/ 	.byte	0x04, 0x1e
        /*04c2*/ 	.short	(.L_64 - .L_63)
.L_63:
        /*04c4*/ 	.word	0x00000000


	//----- nvinfo : EIATTR_CBANK_PARAM_SIZE
	.align		4
.L_64:
        /*04c8*/ 	.byte	0x03, 0x19
        /*04ca*/ 	.short	0x0050


	//----- nvinfo : EIATTR_PARAM_CBANK
	.align		4
        /*04cc*/ 	.byte	0x04, 0x0a
        /*04ce*/ 	.short	(.L_66 - .L_65)
	.align		4
.L_65:
        /*04d0*/ 	.word	index@(.nv.constant0.matmul_kernel)
        /*04d4*/ 	.short	0x0380
        /*04d6*/ 	.short	0x0050


	//----- nvinfo : EIATTR_SW_WAR
	.align		4
.L_66:
        /*04d8*/ 	.byte	0x04, 0x36
        /*04da*/ 	.short	(.L_68 - .L_67)
.L_67:
        /*04dc*/ 	.word	0x00000008
.L_68:


//--------------------- .nv.compat                --------------------------
	.section	.nv.compat,"",@"SHT_CUDA_COMPAT_INFO"
	.align	4
        /*0000*/ 	.byte	0x02, 0x02, 0x02, 0x00, 0x02, 0x05, 0x05, 0x00, 0x02, 0x03, 0x00, 0x00, 0x02, 0x06, 0x01, 0x00


//--------------------- .nv.callgraph             --------------------------
	.section	.nv.callgraph,"",@"SHT_CUDA_CALLGRAPH"
	.align	4
	.sectionentsize	8
	.align		4
        /*0000*/ 	.word	0x00000000
	.align		4
        /*0004*/ 	.word	0xffffffff
	.align		4
        /*0008*/ 	.word	0x00000000
	.align		4
        /*000c*/ 	.word	0xfffffffe
	.align		4
        /*0010*/ 	.word	0x00000000
	.align		4
        /*0014*/ 	.word	0xfffffffd
	.align		4
        /*0018*/ 	.word	0x00000000
	.align		4
        /*001c*/ 	.word	0xfffffffc


//--------------------- .text.matmul_kernel       --------------------------
	.section	.text.matmul_kernel,"ax",@progbits
	.align	128
        .global         matmul_kernel
        .type           matmul_kernel,@function
        .size           matmul_kernel,(.L_x_20 - matmul_kernel)
        .other          matmul_kernel,@"STO_CUDA_ENTRY STV_DEFAULT"
matmul_kernel:
.text.matmul_kernel:
[----:B------:R-:W1:Y:S01]  /*0000*/  LDC R1, c[0x0][0x37c] ;  /* 0x0000df00ff017b82 */ /* 0x000e620000000800 */
[----:B------:R-:W2:Y:S01]  /*0010*/  S2R R0, SR_TID.X ;  /* 0x0000000000007919 */ /* 0x000ea20000002100 */
[----:B-1----:R-:W-:Y:S01]  /*0020*/  VIADD R1, R1, 0xffffff70 ;  /* 0xffffff7001017836 */ /* 0x002fe20000000000 */
[----:B--2---:R-:W-:-:S13]  /*0030*/  ISETP.GE.U32.AND P0, PT, R0, 0x20, PT ;  /* 0x000000200000780c */ /* 0x004fda0003f06070 */
[----:B------:R-:W-:Y:S02]  /*0040*/  VOTEU.ANY UP0, P0 ;  /* 0x0000000000ff7886 */ /* 0x000fe40000000100 */
[----:B------:R-:W-:Y:S05]  /*0050*/  BRA.U UP0, `(.L_x_0) ;  /* 0x0000000100b47547 */ /* 0x000fea000b800000 */
[----:B------:R-:W1:Y:S01]  /*0060*/  S2UR UR6, SR_CgaCtaId ;  /* 0x00000000000679c3 */ /* 0x000e620000008800 */
[----:B------:R-:W-:Y:S01]  /*0070*/  NOP ;  /* 0x0000000000007918 */ /* 0x000fe20000000000 */
[----:B------:R-:W-:Y:S02]  /*0080*/  UMOV UR4, 0x40 ;  /* 0x0000004000047882 */ /* 0x000fe40000000000 */
[----:B-1----:R-:W-:-:S09]  /*0090*/  ULEA UR4, UR6, UR4, 0x18 ;  /* 0x0000000406047291 */ /* 0x002fd2000f8ec0ff */
[----:B------:R-:W1:Y:S01]  /*00a0*/  LDS.U8 R0, [UR4] ;  /* 0x00000004ff007984 */ /* 0x000e620008000000 */
[----:B------:R-:W-:Y:S02]  /*00b0*/  UMOV UR4, 0x400 ;  /* 0x0000040000047882 */ /* 0x000fe40000000000 */
[----:B------:R-:W-:Y:S01]  /*00c0*/  ULEA UR4, UR6, UR4, 0x18 ;  /* 0x0000000406047291 */ /* 0x000fe2000f8ec0ff */
[----:B-1----:R-:W-:-:S13]  /*00d0*/  ISETP.NE.AND P0, PT, R0, RZ, PT ;  /* 0x000000ff0000720c */ /* 0x002fda0003f05270 */
[----:B------:R-:W-:Y:S05]  /*00e0*/  @P0 BRA `(.L_x_1) ;  /* 0x0000000000780947 */ /* 0x000fea0003800000 */
[----:B------:R-:W-:-:S13]  /*00f0*/  ELECT P0, URZ, PT ;  /* 0x0000000000ff782f */ /* 0x000fda0003800000 */
[----:B------:R-:W-:Y:S05]  /*0100*/  @!P0 BRA `(.L_x_2) ;  /* 0x0000000000808947 */ /* 0x000fea0003800000 */
[----:B------:R-:W-:Y:S01]  /*0110*/  UMOV UR5, 0x1 ;  /* 0x0000000100057882 */ /* 0x000fe20000000000 */
[----:B------:R-:W-:-:S04]  /*0120*/  IMAD.MOV.U32 R4, RZ, RZ, 0x1 ;  /* 0x00000001ff047424 */ /* 0x000fc800078e00ff */
[----:B------:R-:W-:Y:S04]  /*0130*/  DEPBAR.LE SB1, 0x36 ;  /* 0x00009d800000791a */ /* 0x000fe80000000000 */
[----:B------:R-:W1:Y:S02]  /*0140*/  UTCATOMSWS.FIND_AND_SET.ALIGN UP1, UR5, UR5 ;  /* 0x00000005000575e3 */ /* 0x000e640008020800 */
[----:B-1----:R-:W-:-:S04]  /*0150*/  PLOP3.LUT P0, PT, PT, PT, UP1, 0x80, 0x8 ;  /* 0x000000000008781c */ /* 0x002fc80003f0f018 */
[----:B------:R-:W-:-:S04]  /*0160*/  SEL R0, RZ, 0xffffffff, !P0 ;  /* 0xffffffffff007807 */ /* 0x000fc80004000000 */
[----:B------:R-:W-:Y:S01]  /*0170*/  ISETP.NE.AND P0, PT, R0, RZ, PT ;  /* 0x000000ff0000720c */ /* 0x000fe20003f05270 */
[----:B------:R-:W-:-:S12]  /*0180*/  IMAD.U32 R0, RZ, RZ, UR5 ;  /* 0x00000005ff007e24 */ /* 0x000fd8000f8e00ff */
[----:B------:R-:W-:Y:S05]  /*0190*/  @P0 BRA `(.L_x_3) ;  /* 0x0000000000240947 */ /* 0x000fea0003800000 */
.L_x_4:
[----:B------:R-:W-:Y:S05]  /*01a0*/  NANOSLEEP 0x64 ;  /* 0x000000640000795d */ /* 0x000fea0003800000 */
[----:B------:R-:W-:-:S05]  /*01b0*/  UMOV UR5, 0x1 ;  /* 0x0000000100057882 */ /* 0x000fca0000000000 */
[----:B------:R-:W-:Y:S04]  /*01c0*/  DEPBAR.LE SB1, 0x36 ;  /* 0x00009d800000791a */ /* 0x000fe80000000000 */
[----:B------:R-:W1:Y:S02]  /*01d0*/  UTCATOMSWS.FIND_AND_SET.ALIGN UP1, UR5, UR5 ;  /* 0x00000005000575e3 */ /* 0x000e640008020800 */
[----:B-1----:R-:W-:-:S04]  /*01e0*/  PLOP3.LUT P0, PT, PT, PT, UP1, 0x80, 0x8 ;  /* 0x000000000008781c */ /* 0x002fc80003f0f018 */
[----:B------:R-:W-:-:S04]  /*01f0*/  SEL R0, RZ, 0xffffffff, !P0 ;  /* 0xffffffffff007807 */ /* 0x000fc80004000000 */
[----:B------:R-:W-:Y:S01]  /*0200*/  ISETP.NE.AND P0, PT, R0, RZ, PT ;  /* 0x000000ff0000720c */ /* 0x000fe20003f05270 */
[----:B------:R-:W-:-:S12]  /*0210*/  IMAD.U32 R0, RZ, RZ, UR5 ;  /* 0x00000005ff007e24 */ /* 0x000fd8000f8e00ff */
[----:B------:R-:W-:Y:S05]  /*0220*/  @!P0 BRA `(.L_x_4) ;  /* 0xfffffffc00dc8947 */ /* 0x000fea000383ffff */
.L_x_3:
[----:B------:R-:W-:Y:S01]  /*0230*/  VIADD R3, R0, 0x10 ;  /* 0x0000001000037836 */ /* 0x000fe20000000000 */
[----:B------:R-:W-:Y:S01]  /*0240*/  UMOV UR5, 0x50 ;  /* 0x0000005000057882 */ /* 0x000fe20000000000 */
[----:B------:R-:W-:Y:S01]  /*0250*/  SHF.L.U32 R2, R4, R0, RZ ;  /* 0x0000000004027219 */ /* 0x000fe200000006ff */
[----:B------:R-:W-:Y:S01]  /*0260*/  ULEA UR5, UR6, UR5, 0x18 ;  /* 0x0000000506057291 */ /* 0x000fe2000f8ec0ff */
[----:B------:R-:W-:Y:S01]  /*0270*/  IMAD.SHL.U32 R0, R0, 0x20, RZ ;  /* 0x0000002000007824 */ /* 0x000fe200078e00ff */
[----:B------:R-:W-:-:S04]  /*0280*/  SHF.L.U32 R3, R4, R3, RZ ;  /* 0x0000000304037219 */ /* 0x000fc800000006ff */
[----:B------:R-:W-:-:S05]  /*0290*/  LOP3.LUT R2, R3, R2, RZ, 0xfc, !PT ;  /* 0x0000000203027212 */ /* 0x000fca00078efcff */
[----:B------:R1:W-:Y:S04]  /*02a0*/  ATOMS.OR RZ, [UR5], R2 ;  /* 0x00000002ffff798c */ /* 0x0003e8000b000005 */
[----:B------:R1:W-:Y:S01]  /*02b0*/  STS [UR4], R0 ;  /* 0x00000000ff007988 */ /* 0x0003e20008000804 */
[----:B------:R-:W-:Y:S05]  /*02c0*/  BRA `(.L_x_2) ;  /* 0x0000000000107947 */ /* 0x000fea0003800000 */
.L_x_1:
[----:B------:R-:W-:Y:S01]  /*02d0*/  IMAD.MOV.U32 R0, RZ, RZ, -0x1 ;  /* 0xffffffffff007424 */ /* 0x000fe200078e00ff */
[----:B------:R-:W-:-:S04]  /*02e0*/  MOV R2, 0x310 ;  /* 0x0000031000027802 */ /* 0x000fc80000000f00 */
[----:B------:R1:W-:Y:S03]  /*02f0*/  STS [UR4], R0 ;  /* 0x00000000ff007988 */ /* 0x0003e60008000804 */
[----:B-1----:R-:W-:Y:S05]  /*0300*/  CALL.REL.NOINC `($__internal_1_$__cuda_sm10x_tcgen05_guardrail_trap_phase_invalid_during_alloc) ;  /* 0x0000010c00c07944 */ /* 0x002fea0003c00000 */
.L_x_2:
[----:B------:R-:W-:Y:S05]  /*0310*/  WARPSYNC.ALL ;  /* 0x0000000000007948 */ /* 0x000fea0003800000 */
[----:B------:R-:W-:Y:S01]  /*0320*/  NOP ;  /* 0x0000000000007918 */ /* 0x000fe20000000000 */
.L_x_0:
[----:B------:R-:W2:Y:S08]  /*0330*/  LDC.64 R36, c[0x0][0x398] ;  /* 0x0000e600ff247b82 */ /* 0x000eb00000000a00 */
[----:B------:R-:W3:Y:S02]  /*0340*/  S2UR UR5, SR_CgaSize ;  /* 0x00000000000579c3 */ /* 0x000ee40000008a00 */
[----:B---3--:R-:W-:-:S12]  /*0350*/  UIMAD UR5, UR5, -0xa0, URZ ;  /* 0xffffff60050578a4 */ /* 0x008fd8000f8e02ff */
[----:B------:R-:W3:Y:S01]  /*0360*/  LDCU UR5, c[0x0][UR5+0x2b0] ;  /* 0x00005600050577ac */ /* 0x000ee20008000800 */
[----:B------:R-:W4:Y:S01]  /*0370*/  S2R R181, SR_CgaCtaId ;  /* 0x0000000000b57919 */ /* 0x000f220000008800 */
[----:B------:R-:W5:Y:S01]  /*0380*/  LDCU.64 UR16, c[0x0][0x3a8] ;  /* 0x00007500ff1077ac */ /* 0x000f620008000a00 */
[----:B------:R-:W1:Y:S01]  /*0390*/  S2R R172, SR_TID.X ;  /* 0x0000000000ac7919 */ /* 0x000e620000002100 */
[----:B------:R-:W3:Y:S01]  /*03a0*/  S2UR UR4, SR_CTAID.X ;  /* 0x00000000000479c3 */ /* 0x000ee20000002500 */
[----:B------:R-:W1:Y:S01]  /*03b0*/  LDCU.128 UR24, c[0x0][0x380] ;  /* 0x00007000ff1877ac */ /* 0x000e620008000c00 */
[----:B------:R-:W1:Y:S06]  /*03c0*/  LDCU UR6, c[0x0][0x3b0] ;  /* 0x00007600ff0677ac */ /* 0x000e6c0008000800 */
[----:B------:R-:W4:Y:S01]  /*03d0*/  LDC R124, c[0x0][0x3a0] ;  /* 0x0000e800ff7c7b82 */ /* 0x000f220000000800 */
[----:B------:R-:W1:Y:S01]  /*03e0*/  LDCU.64 UR22, c[0x0][0x358] ;  /* 0x00006b00ff1677ac */ /* 0x000e620008000a00 */
[----:B-----5:R-:W-:Y:S01]  /*03f0*/  IMAD.U32 R225, RZ, RZ, UR16 ;  /* 0x00000010ffe17e24 */ /* 0x020fe2000f8e00ff */
[----:B--2---:R-:W-:Y:S01]  /*0400*/  IABS R10, R36 ;  /* 0x00000024000a7213 */ /* 0x004fe20000000000 */
[----:B-1----:R-:W-:-:S02]  /*0410*/  VIADD R0, R37, 0x7f ;  /* 0x0000007f25007836 */ /* 0x002fc40000000000 */
[----:B------:R-:W-:Y:S02]  /*0420*/  IMAD.U32 R42, RZ, RZ, UR16 ;  /* 0x00000010ff2a7e24 */ /* 0x000fe4000f8e00ff */
[----:B------:R-:W-:Y:S01]  /*0430*/  IMAD.U32 R46, RZ, RZ, UR16 ;  /* 0x00000010ff2e7e24 */ /* 0x000fe2000f8e00ff */
[----:B------:R-:W-:Y:S01]  /*0440*/  SHF.R.S32.HI R3, RZ, 0x1f, R0 ;  /* 0x0000001fff037819 */ /* 0x000fe20000011400 */
[----:B------:R-:W-:Y:S01]  /*0450*/  IMAD.U32 R48, RZ, RZ, UR16 ;  /* 0x00000010ff307e24 */ /* 0x000fe2000f8e00ff */
[----:B---3--:R-:W-:Y:S01]  /*0460*/  I2FP.F32.U32 R5, UR4 ;  /* 0x0000000400057c45 */ /* 0x008fe20008201000 */
[----:B------:R-:W1:Y:S01]  /*0470*/  S2UR UR4, SR_CgaCtaId ;  /* 0x00000000000479c3 */ /* 0x000e620000008800 */
[----:B------:R-:W-:Y:S01]  /*0480*/  LEA.HI R3, R3, R0, RZ, 0x7 ;  /* 0x0000000003037211 */ /* 0x000fe200078f38ff */
[----:B------:R-:W-:Y:S02]  /*0490*/  IMAD.U32 R50, RZ, RZ, UR16 ;  /* 0x00000010ff327e24 */ /* 0x000fe4000f8e00ff */
[----:B------:R-:W-:Y:S01]  /*04a0*/  FMUL R5, R5, UR5 ;  /* 0x0000000505057c20 */ /* 0x000fe20008400000 */
[----:B------:R-:W-:Y:S01]  /*04b0*/  SHF.R.S32.HI R3, RZ, 0x7, R3 ;  /* 0x00000007ff037819 */ /* 0x000fe20000011403 */
[----:B------:R-:W-:Y:S01]  /*04c0*/  IMAD.U32 R52, RZ, RZ, UR16 ;  /* 0x00000010ff347e24 */ /* 0x000fe2000f8e00ff */
[----:B------:R-:W-:Y:S01]  /*04d0*/  LEA.HI R180, R172, 0xe, RZ, 0x1a ;  /* 0x0000000eacb47811 */ /* 0x000fe200078fd0ff */
[----:B----4-:R-:W-:Y:S01]  /*04e0*/  VIADD R252, R124, 0x7f ;  /* 0x0000007f7cfc7836 */ /* 0x010fe20000000000 */
[C---:B------:R-:W-:Y:S01]  /*04f0*/  LEA.HI R176, R172.reuse, 0x1e, RZ, 0x1a ;  /* 0x0000001eacb07811 */ /* 0x040fe200078fd0ff */
[----:B------:R-:W-:Y:S01]  /*0500*/  IMAD.SHL.U32 R4, R3, 0x8, RZ ;  /* 0x0000000803047824 */ /* 0x000fe200078e00ff */
[----:B------:R-:W-:Y:S01]  /*0510*/  F2I.U32.TRUNC.NTZ R5, R5 ;  /* 0x0000000500057305 */ /* 0x000fe2000020f000 */
[----:B------:R-:W-:Y:S01]  /*0520*/  IMAD.U32 R54, RZ, RZ, UR16 ;  /* 0x00000010ff367e24 */ /* 0x000fe2000f8e00ff */
[C---:B------:R-:W-:Y:S01]  /*0530*/  LEA.HI R179, R172.reuse, 0x2e, RZ, 0x1a ;  /* 0x0000002eacb37811 */ /* 0x040fe200078fd0ff */
[----:B------:R-:W-:Y:S01]  /*0540*/  IMAD.U32 R56, RZ, RZ, UR16 ;  /* 0x00000010ff387e24 */ /* 0x000fe2000f8e00ff */
[----:B------:R-:W-:Y:S01]  /*0550*/  IABS R7, R4 ;  /* 0x0000000400077213 */ /* 0x000fe20000000000 */
[----:B------:R-:W-:Y:S01]  /*0560*/  IMAD.U32 R58, RZ, RZ, UR16 ;  /* 0x00000010ff3a7e24 */ /* 0x000fe2000f8e00ff */
[C---:B------:R-:W-:Y:S01]  /*0570*/  LEA.HI R175, R172.reuse, 0x3e, RZ, 0x1a ;  /* 0x0000003eacaf7811 */ /* 0x040fe200078fd0ff */
[----:B------:R-:W-:Y:S01]  /*0580*/  IMAD.U32 R60, RZ, RZ, UR16 ;  /* 0x00000010ff3c7e24 */ /* 0x000fe2000f8e00ff */
[----:B------:R-:W2:Y:S01]  /*0590*/  I2F.RP R0, R7 ;  /* 0x0000000700007306 */ /* 0x000ea20000209400 */
[----:B------:R-:W-:Y:S01]  /*05a0*/  IMAD.U32 R62, RZ, RZ, UR16 ;  /* 0x00000010ff3e7e24 */ /* 0x000fe2000f8e00ff */
[C---:B------:R-:W-:Y:S01]  /*05b0*/  LEA.HI R178, R172.reuse, 0x4e, RZ, 0x1a ;  /* 0x0000004eacb27811 */ /* 0x040fe200078fd0ff */
[----:B------:R-:W-:Y:S01]  /*05c0*/  IMAD.U32 R76, RZ, RZ, UR16 ;  /* 0x00000010ff4c7e24 */ /* 0x000fe2000f8e00ff */
[----:B------:R-:W-:Y:S01]  /*05d0*/  LEA.HI R174, R172, 0x5e, RZ, 0x1a ;  /* 0x0000005eacae7811 */ /* 0x000fe200078fd0ff */
[----:B------:R-:W-:Y:S01]  /*05e0*/  IMAD R77, R180, UR16, RZ ;  /* 0x00000010b44d7c24 */ /* 0x000fe2000f8e02ff */
[C---:B------:R-:W-:Y:S01]  /*05f0*/  LEA.HI R177, R172.reuse, 0x6e, RZ, 0x1a ;  /* 0x0000006eacb17811 */ /* 0x040fe200078fd0ff */
[----:B------:R-:W-:Y:S01]  /*0600*/  UMOV UR5, 0x1 ;  /* 0x0000000100057882 */ /* 0x000fe20000000000 */
[----:B------:R-:W-:-:S02]  /*0610*/  LEA.HI R173, R172, 0x7e, RZ, 0x1a ;  /* 0x0000007eacad7811 */ /* 0x000fc400078fd0ff */
[----:B------:R-:W-:Y:S01]  /*0620*/  LOP3.LUT R182, R172, 0x7f, RZ, 0xc0, !PT ;  /* 0x0000007facb67812 */ /* 0x000fe200078ec0ff */
[----:B--2---:R-:W2:Y:S02]  /*0630*/  MUFU.RCP R0, R0 ;  /* 0x0000000000007308 */ /* 0x004ea40000001000 */
[----:B--2---:R-:W-:Y:S01]  /*0640*/  VIADD R2, R0, 0xffffffe ;  /* 0x0ffffffe00027836 */ /* 0x004fe20000000000 */
[----:B------:R-:W-:-:S05]  /*0650*/  IABS R0, R5 ;  /* 0x0000000500007213 */ /* 0x000fca0000000000 */
[----:B------:R2:W3:Y:S02]  /*0660*/  F2I.FTZ.U32.TRUNC.NTZ R3, R2 ;  /* 0x0000000200037305 */ /* 0x0004e4000021f000 */
[----:B--2---:R-:W-:Y:S02]  /*0670*/  IMAD.MOV.U32 R2, RZ, RZ, RZ ;  /* 0x000000ffff027224 */ /* 0x004fe400078e00ff */
[----:B---3--:R-:W-:-:S04]  /*0680*/  IMAD.MOV R6, RZ, RZ, -R3 ;  /* 0x000000ffff067224 */ /* 0x008fc800078e0a03 */
[----:B------:R-:W-:Y:S01]  /*0690*/  IMAD R9, R6, R7, RZ ;  /* 0x0000000706097224 */ /* 0x000fe200078e02ff */
[----:B------:R-:W-:-:S03]  /*06a0*/  IABS R6, R4 ;  /* 0x0000000400067213 */ /* 0x000fc60000000000 */
[----:B------:R-:W-:-:S04]  /*06b0*/  IMAD.HI.U32 R3, R3, R9, R2 ;  /* 0x0000000903037227 */ /* 0x000fc800078e0002 */
[----:B------:R-:W-:Y:S02]  /*06c0*/  IMAD.MOV R2, RZ, RZ, -R6 ;  /* 0x000000ffff027224 */ /* 0x000fe400078e0a06 */
[----:B------:R-:W-:-:S04]  /*06d0*/  IMAD.HI.U32 R3, R3, R0, RZ ;  /* 0x0000000003037227 */ /* 0x000fc800078e00ff */
[----:B------:R-:W-:Y:S01]  /*06e0*/  IMAD R0, R3, R2, R0 ;  /* 0x0000000203007224 */ /* 0x000fe200078e0200 */
[----:B------:R-:W-:Y:S04]  /*06f0*/  BAR.SYNC.DEFER_BLOCKING 0x0 ;  /* 0x0000000000007b1d */ /* 0x000fe80000010000 */
[----:B------:R-:W-:-:S13]  /*0700*/  ISETP.GT.U32.AND P1, PT, R7, R0, PT ;  /* 0x000000000700720c */ /* 0x000fda0003f24070 */
[----:B------:R-:W-:Y:S02]  /*0710*/  @!P1 IMAD.IADD R0, R0, 0x1, -R7 ;  /* 0x0000000100009824 */ /* 0x000fe400078e0a07 */
[----:B------:R-:W-:Y:S01]  /*0720*/  @!P1 VIADD R3, R3, 0x1 ;  /* 0x0000000103039836 */ /* 0x000fe20000000000 */
[----:B------:R-:W-:Y:S02]  /*0730*/  ISETP.NE.AND P1, PT, R4, RZ, PT ;  /* 0x000000ff0400720c */ /* 0x000fe40003f25270 */
[----:B------:R-:W-:Y:S02]  /*0740*/  ISETP.GE.U32.AND P0, PT, R0, R7, PT ;  /* 0x000000070000720c */ /* 0x000fe40003f06070 */
[----:B------:R-:W-:-:S04]  /*0750*/  LOP3.LUT R0, R5, R4, RZ, 0x3c, !PT ;  /* 0x0000000405007212 */ /* 0x000fc800078e3cff */
[----:B------:R-:W-:Y:S01]  /*0760*/  ISETP.GE.AND P2, PT, R0, RZ, PT ;  /* 0x000000ff0000720c */ /* 0x000fe20003f46270 */
[----:B------:R-:W-:-:S06]  /*0770*/  VIADD R0, R36, 0x3f ;  /* 0x0000003f24007836 */ /* 0x000fcc0000000000 */
[----:B------:R-:W-:-:S04]  /*0780*/  @P0 VIADD R3, R3, 0x1 ;  /* 0x0000000103030836 */ /* 0x000fc80000000000 */
[----:B------:R-:W-:Y:S01]  /*0790*/  IMAD.MOV.U32 R2, RZ, RZ, R3 ;  /* 0x000000ffff027224 */ /* 0x000fe200078e0003 */
[----:B------:R-:W-:-:S03]  /*07a0*/  SHF.R.S32.HI R3, RZ, 0x1f, R0 ;  /* 0x0000001fff037819 */ /* 0x000fc60000011400 */
[----:B------:R-:W-:Y:S01]  /*07b0*/  @!P2 IMAD.MOV R2, RZ, RZ, -R2 ;  /* 0x000000ffff02a224 */ /* 0x000fe200078e0a02 */
[----:B------:R-:W-:Y:S02]  /*07c0*/  @!P1 LOP3.LUT R2, RZ, R4, RZ, 0x33, !PT ;  /* 0x00000004ff029212 */ /* 0x000fe400078e33ff */
[----:B------:R-:W-:-:S03]  /*07d0*/  LEA.HI R3, R3, R0, RZ, 0x6 ;  /* 0x0000000003037211 */ /* 0x000fc600078f30ff */
[----:B------:R-:W-:Y:S02]  /*07e0*/  IMAD.SHL.U32 R9, R2, 0x8, RZ ;  /* 0x0000000802097824 */ /* 0x000fe400078e00ff */
[----:B------:R-:W-:-:S03]  /*07f0*/  IMAD.MOV R2, RZ, RZ, -R2 ;  /* 0x000000ffff027224 */ /* 0x000fc600078e0a02 */
[----:B------:R-:W-:Y:S01]  /*0800*/  LEA.HI.SX32 R3, R3, -R9, 0x1a ;  /* 0x8000000903037211 */ /* 0x000fe200078fd2ff */
[----:B------:R-:W-:Y:S02]  /*0810*/  IMAD R12, R4, R2, R5 ;  /* 0x00000002040c7224 */ /* 0x000fe400078e0205 */
[----:B------:R-:W-:Y:S01]  /*0820*/  IMAD.MOV.U32 R2, RZ, RZ, RZ ;  /* 0x000000ffff027224 */ /* 0x000fe200078e00ff */
[----:B------:R-:W-:Y:S02]  /*0830*/  VIMNMX R11, PT, PT, R3, 0x8, PT ;  /* 0x00000008030b7848 */ /* 0x000fe40003fe0100 */
[----:B------:R-:W-:Y:S02]  /*0840*/  IABS R4, R12 ;  /* 0x0000000c00047213 */ /* 0x000fe40000000000 */
[-C--:B------:R-:W-:Y:S02]  /*0850*/  IABS R8, R11.reuse ;  /* 0x0000000b00087213 */ /* 0x080fe40000000000 */
[----:B------:R-:W-:-:S02]  /*0860*/  IABS R6, R11 ;  /* 0x0000000b00067213 */ /* 0x000fc40000000000 */
[----:B------:R-:W2:Y:S08]  /*0870*/  I2F.RP R0, R8 ;  /* 0x0000000800007306 */ /* 0x000eb00000209400 */
[----:B--2---:R-:W2:Y:S02]  /*0880*/  MUFU.RCP R0, R0 ;  /* 0x0000000000007308 */ /* 0x004ea40000001000 */
[----:B--2---:R-:W-:-:S06]  /*0890*/  VIADD R3, R0, 0xffffffe ;  /* 0x0ffffffe00037836 */ /* 0x004fcc0000000000 */
[----:B------:R-:W2:Y:S02]  /*08a0*/  F2I.FTZ.U32.TRUNC.NTZ R3, R3 ;  /* 0x0000000300037305 */ /* 0x000ea4000021f000 */
[----:B--2---:R-:W-:-:S04]  /*08b0*/  IMAD.MOV R7, RZ, RZ, -R3 ;  /* 0x000000ffff077224 */ /* 0x004fc800078e0a03 */
[----:B------:R-:W-:-:S04]  /*08c0*/  IMAD R5, R7, R8, RZ ;  /* 0x0000000807057224 */ /* 0x000fc800078e02ff */
[----:B------:R-:W-:Y:S01]  /*08d0*/  IMAD.HI.U32 R2, R3, R5, R2 ;  /* 0x0000000503027227 */ /* 0x000fe200078e0002 */
[----:B------:R-:W-:-:S03]  /*08e0*/  IABS R5, R37 ;  /* 0x0000002500057213 */ /* 0x000fc60000000000 */
[----:B------:R-:W-:Y:S02]  /*08f0*/  IMAD.MOV.U32 R3, RZ, RZ, R4 ;  /* 0x000000ffff037224 */ /* 0x000fe400078e0004 */
[----:B------:R-:W-:Y:S02]  /*0900*/  IMAD.MOV R4, RZ, RZ, -R6 ;  /* 0x000000ffff047224 */ /* 0x000fe400078e0a06 */
[----:B------:R-:W-:Y:S01]  /*0910*/  IMAD.HI.U32 R0, R2, R3, RZ ;  /* 0x0000000302007227 */ /* 0x000fe200078e00ff */
[----:B------:R-:W2:Y:S03]  /*0920*/  I2F.RP R6, R10 ;  /* 0x0000000a00067306 */ /* 0x000ea60000209400 */
[----:B------:R-:W-:Y:S02]  /*0930*/  IMAD R3, R0, R4, R3 ;  /* 0x0000000400037224 */ /* 0x000fe400078e0203 */
[----:B------:R-:W-:-:S03]  /*0940*/  IMAD.MOV.U32 R2, RZ, RZ, R5 ;  /* 0x000000ffff027224 */ /* 0x000fc600078e0005 */
[----:B------:R-:W-:Y:S01]  /*0950*/  ISETP.GT.U32.AND P1, PT, R8, R3, PT ;  /* 0x000000030800720c */ /* 0x000fe20003f24070 */
[----:B------:R-:W3:Y:S08]  /*0960*/  I2F.RP R7, R2 ;  /* 0x0000000200077306 */ /* 0x000ef00000209400 */
[----:B--2---:R-:W2:Y:S04]  /*0970*/  MUFU.RCP R6, R6 ;  /* 0x0000000600067308 */ /* 0x004ea80000001000 */
[----:B------:R-:W-:-:S02]  /*0980*/  @!P1 IMAD.IADD R3, R3, 0x1, -R8 ;  /* 0x0000000103039824 */ /* 0x000fc400078e0a08 */
[----:B------:R-:W-:Y:S01]  /*0990*/  @!P1 VIADD R0, R0, 0x1 ;  /* 0x0000000100009836 */ /* 0x000fe20000000000 */
[----:B------:R-:W-:Y:S01]  /*09a0*/  ISETP.NE.AND P1, PT, R11, RZ, PT ;  /* 0x000000ff0b00720c */ /* 0x000fe20003f25270 */
[----:B---3--:R-:W3:Y:S01]  /*09b0*/  MUFU.RCP R7, R7 ;  /* 0x0000000700077308 */ /* 0x008ee20000001000 */
[----:B------:R-:W-:Y:S02]  /*09c0*/  ISETP.GE.U32.AND P0, PT, R3, R8, PT ;  /* 0x000000080300720c */ /* 0x000fe40003f06070 */
[----:B------:R-:W-:-:S04]  /*09d0*/  LOP3.LUT R3, R12, R11, RZ, 0x3c, !PT ;  /* 0x0000000b0c037212 */ /* 0x000fc800078e3cff */
[----:B------:R-:W-:Y:S01]  /*09e0*/  ISETP.GE.AND P2, PT, R3, RZ, PT ;  /* 0x000000ff0300720c */ /* 0x000fe20003f46270 */
[----:B--2---:R-:W-:Y:S01]  /*09f0*/  VIADD R4, R6, 0xffffffe ;  /* 0x0ffffffe06047836 */ /* 0x004fe20000000000 */
[----:B------:R-:W-:Y:S01]  /*0a00*/  MOV R3, 0x400 ;  /* 0x0000040000037802 */ /* 0x000fe20000000f00 */
[----:B------:R-:W-:Y:S02]  /*0a10*/  IMAD.SHL.U32 R6, R181, 0x20, RZ ;  /* 0x00000020b5067824 */ /* 0x000fe400078e00ff */
[----:B------:R2:W4:Y:S02]  /*0a20*/  F2I.FTZ.U32.TRUNC.NTZ R5, R4 ;  /* 0x0000000400057305 */ /* 0x000524000021f000 */
[----:B------:R-:W-:Y:S01]  /*0a30*/  @P0 VIADD R0, R0, 0x1 ;  /* 0x0000000100000836 */ /* 0x000fe20000000000 */
[----:B------:R-:W-:Y:S01]  /*0a40*/  R2UR UR7, R3 ;  /* 0x00000000030772ca */ /* 0x000fe200000e0000 */
[----:B---3--:R-:W-:Y:S02]  /*0a50*/  VIADD R7, R7, 0xffffffe ;  /* 0x0ffffffe07077836 */ /* 0x008fe40000000000 */
[----:B------:R-:W-:-:S02]  /*0a60*/  IMAD.MOV.U32 R8, RZ, RZ, R0 ;  /* 0x000000ffff087224 */ /* 0x000fc400078e0000 */
[----:B--2---:R-:W-:Y:S02]  /*0a70*/  IMAD.MOV.U32 R4, RZ, RZ, RZ ;  /* 0x000000ffff047224 */ /* 0x004fe400078e00ff */
[----:B------:R-:W2:Y:S01]  /*0a80*/  F2I.FTZ.U32.TRUNC.NTZ R7, R7 ;  /* 0x0000000700077305 */ /* 0x000ea2000021f000 */
[----:B------:R-:W-:Y:S01]  /*0a90*/  @!P2 IMAD.MOV R8, RZ, RZ, -R8 ;  /* 0x000000ffff08a224 */ /* 0x000fe200078e0a08 */
[----:B------:R-:W-:Y:S01]  /*0aa0*/  @!P1 LOP3.LUT R8, RZ, R11, RZ, 0x33, !PT ;  /* 0x0000000bff089212 */ /* 0x000fe200078e33ff */
[----:B----4-:R-:W-:-:S03]  /*0ab0*/  IMAD.MOV R13, RZ, RZ, -R5 ;  /* 0x000000ffff0d7224 */ /* 0x010fc600078e0a05 */
[----:B-1----:R-:W-:Y:S01]  /*0ac0*/  ULEA UR7, UR4, UR7, 0x18 ;  /* 0x0000000704077291 */ /* 0x002fe2000f8ec0ff */
[----:B------:R-:W-:Y:S01]  /*0ad0*/  IMAD.MOV R0, RZ, RZ, -R8 ;  /* 0x000000ffff007224 */ /* 0x000fe200078e0a08 */
[----:B------:R-:W1:Y:S01]  /*0ae0*/  LDCU UR4, c[0x0][0x3a4] ;  /* 0x00007480ff0477ac */ /* 0x000e620008000800 */
[----:B------:R-:W-:Y:S02]  /*0af0*/  IMAD R3, R13, R10, RZ ;  /* 0x0000000a0d037224 */ /* 0x000fe400078e02ff */
[----:B------:R-:W-:Y:S02]  /*0b00*/  IMAD R0, R11, R0, R12 ;  /* 0x000000000b007224 */ /* 0x000fe400078e020c */
[----:B------:R-:W-:Y:S01]  /*0b10*/  IMAD.HI.U32 R5, R5, R3, R4 ;  /* 0x0000000305057227 */ /* 0x000fe200078e0004 */
[----:B------:R-:W-:Y:S01]  /*0b20*/  LOP3.LUT R4, R172, 0x3f, RZ, 0xc0, !PT ;  /* 0x0000003fac047812 */ /* 0x000fe200078ec0ff */
[----:B------:R-:W3:Y:S02]  /*0b30*/  LDS R19, [UR7] ;  /* 0x00000007ff137984 */ /* 0x000ee40008000800 */
[----:B------:R-:W-:Y:S01]  /*0b40*/  IMAD.IADD R3, R9, 0x1, R0 ;  /* 0x0000000109037824 */ /* 0x000fe200078e0200 */
[----:B------:R-:W-:Y:S01]  /*0b50*/  LOP3.LUT R9, R6, 0x60, RZ, 0xc0, !PT ;  /* 0x0000006006097812 */ /* 0x000fe200078ec0ff */
[----:B--2---:R-:W-:-:S02]  /*0b60*/  IMAD.MOV R11, RZ, RZ, -R7 ;  /* 0x000000ffff0b7224 */ /* 0x004fc400078e0a07 */
[----:B------:R-:W-:Y:S02]  /*0b70*/  IMAD.SHL.U32 R0, R8, 0x80, RZ ;  /* 0x0000008008007824 */ /* 0x000fe400078e00ff */
[----:B------:R-:W-:Y:S02]  /*0b80*/  IMAD R40, R3, 0x40, R4 ;  /* 0x0000004003287824 */ /* 0x000fe400078e0204 */
[----:B------:R-:W-:Y:S01]  /*0b90*/  IMAD R3, R11, R2, RZ ;  /* 0x000000020b037224 */ /* 0x000fe200078e02ff */
[C---:B------:R-:W-:Y:S01]  /*0ba0*/  LOP3.LUT R14, R0.reuse, R9, RZ, 0xfc, !PT ;  /* 0x00000009000e7212 */ /* 0x040fe200078efcff */
[----:B------:R-:W-:Y:S01]  /*0bb0*/  IMAD.MOV.U32 R6, RZ, RZ, RZ ;  /* 0x000000ffff067224 */ /* 0x000fe200078e00ff */
[----:B------:R-:W-:Y:S01]  /*0bc0*/  IABS R4, R40 ;  /* 0x0000002800047213 */ /* 0x000fe20000000000 */
[----:B------:R2:W-:Y:S01]  /*0bd0*/  STL [R1+0x5c], R40 ;  /* 0x00005c2801007387 */ /* 0x0005e20000100800 */
[----:B------:R-:W-:Y:S01]  /*0be0*/  LOP3.LUT R16, R0, 0x1, R9, 0xfe, !PT ;  /* 0x0000000100107812 */ /* 0x000fe200078efe09 */
[----:B------:R-:W-:Y:S01]  /*0bf0*/  IMAD.HI.U32 R6, R7, R3, R6 ;  /* 0x0000000307067227 */ /* 0x000fe200078e0006 */
[----:B------:R-:W-:-:S02]  /*0c00*/  IABS R7, R14 ;  /* 0x0000000e00077213 */ /* 0x000fc40000000000 */
[----:B------:R-:W-:Y:S01]  /*0c10*/  IABS R11, R16 ;  /* 0x00000010000b7213 */ /* 0x000fe20000000000 */
[----:B------:R-:W-:Y:S01]  /*0c20*/  IMAD.HI.U32 R5, R5, R4, RZ ;  /* 0x0000000405057227 */ /* 0x000fe200078e00ff */
[C-C-:B------:R-:W-:Y:S02]  /*0c30*/  LOP3.LUT R17, R0.reuse, 0x2, R9.reuse, 0xfe, !PT ;  /* 0x0000000200117812 */ /* 0x140fe400078efe09 */
[----:B------:R-:W-:Y:S01]  /*0c40*/  LOP3.LUT R18, R0, 0x3, R9, 0xfe, !PT ;  /* 0x0000000300127812 */ /* 0x000fe200078efe09 */
[----:B------:R-:W-:Y:S01]  /*0c50*/  IMAD.HI.U32 R3, R6, R7, RZ ;  /* 0x0000000706037227 */ /* 0x000fe200078e00ff */
[----:B------:R-:W-:Y:S02]  /*0c60*/  IABS R13, R17 ;  /* 0x00000011000d7213 */ /* 0x000fe40000000000 */
[----:B------:R-:W-:Y:S01]  /*0c70*/  IABS R15, R18 ;  /* 0x00000012000f7213 */ /* 0x000fe20000000000 */
[----:B------:R-:W-:Y:S01]  /*0c80*/  IMAD.MOV R5, RZ, RZ, -R5 ;  /* 0x000000ffff057224 */ /* 0x000fe200078e0a05 */
[----:B------:R-:W-:Y:S01]  /*0c90*/  ISETP.GE.AND P5, PT, R17, RZ, PT ;  /* 0x000000ff1100720c */ /* 0x000fe20003fa6270 */
[----:B------:R-:W-:Y:S01]  /*0ca0*/  IMAD.MOV R8, RZ, RZ, -R3 ;  /* 0x000000ffff087224 */ /* 0x000fe200078e0a03 */
[--C-:B------:R-:W-:Y:S01]  /*0cb0*/  LOP3.LUT R20, R0, 0xb, R9.reuse, 0xfe, !PT ;  /* 0x0000000b00147812 */ /* 0x100fe200078efe09 */
[----:B------:R-:W-:Y:S01]  /*0cc0*/  IMAD R3, R10, R5, R4 ;  /* 0x000000050a037224 */ /* 0x000fe200078e0204 */
[----:B------:R-:W-:Y:S01]  /*0cd0*/  LOP3.LUT R22, R0, 0x15, R9, 0xfe, !PT ;  /* 0x0000001500167812 */ /* 0x000fe200078efe09 */
[----:B------:R-:W-:Y:S01]  /*0ce0*/  IMAD.HI.U32 R4, R6, R11, RZ ;  /* 0x0000000b06047227 */ /* 0x000fe200078e00ff */
[----:B------:R-:W-:-:S02]  /*0cf0*/  IABS R35, R20 ;  /* 0x0000001400237213 */ /* 0x000fc40000000000 */
[----:B------:R-:W-:Y:S01]  /*0d00*/  ISETP.GT.U32.AND P0, PT, R10, R3, PT ;  /* 0x000000030a00720c */ /* 0x000fe20003f04070 */
[----:B------:R-:W-:Y:S01]  /*0d10*/  IMAD R5, R2, R8, R7 ;  /* 0x0000000802057224 */ /* 0x000fe200078e0207 */
[----:B------:R-:W-:Y:S01]  /*0d20*/  SHF.R.U32.HI R7, RZ, 0x5, R172 ;  /* 0x00000005ff077819 */ /* 0x000fe200000116ac */
[----:B------:R-:W-:Y:S01]  /*0d30*/  IMAD.MOV R4, RZ, RZ, -R4 ;  /* 0x000000ffff047224 */ /* 0x000fe200078e0a04 */
[----:B---3--:R-:W-:Y:S01]  /*0d40*/  R2UR UR8, R19 ;  /* 0x00000000130872ca */ /* 0x008fe200000e0000 */
[----:B------:R-:W-:Y:S01]  /*0d50*/  IMAD.SHL.U32 R8, R172, 0x10, RZ ;  /* 0x00000010ac087824 */ /* 0x000fe200078e00ff */
[----:B------:R-:W-:Y:S01]  /*0d60*/  R2UR UR12, R7 ;  /* 0x00000000070c72ca */ /* 0x000fe200000e0000 */
[C---:B------:R-:W-:Y:S01]  /*0d70*/  IMAD R7, R2.reuse, R4, R11 ;  /* 0x0000000402077224 */ /* 0x040fe200078e020b */
[----:B------:R-:W-:Y:S01]  /*0d80*/  ISETP.GT.U32.AND P1, PT, R2, R5, PT ;  /* 0x000000050200720c */ /* 0x000fe20003f24070 */
[----:B------:R-:W-:Y:S01]  /*0d90*/  IMAD.HI.U32 R4, R6, R13, RZ ;  /* 0x0000000d06047227 */ /* 0x000fe200078e00ff */
[----:B------:R-:W-:-:S02]  /*0da0*/  SHF.R.U32.HI R11, RZ, 0x4, R172 ;  /* 0x00000004ff0b7819 */ /* 0x000fc400000116ac */
[----:B------:R-:W-:Y:S01]  /*0db0*/  LOP3.LUT R8, R8, 0x70, RZ, 0xc0, !PT ;  /* 0x0000007008087812 */ /* 0x000fe200078ec0ff */
[----:B------:R-:W-:Y:S01]  /*0dc0*/  IMAD.MOV R12, RZ, RZ, -R4 ;  /* 0x000000ffff0c7224 */ /* 0x000fe200078e0a04 */
[----:B------:R-:W-:Y:S01]  /*0dd0*/  ISETP.GT.U32.AND P2, PT, R2, R7, PT ;  /* 0x000000070200720c */ /* 0x000fe20003f44070 */
[----:B------:R-:W-:Y:S01]  /*0de0*/  @!P0 IMAD.IADD R3, R3, 0x1, -R10 ;  /* 0x0000000103038824 */ /* 0x000fe200078e0a0a */
[----:B------:R-:W-:Y:S01]  /*0df0*/  LOP3.LUT R4, R8, 0x4, R11, 0xf8, !PT ;  /* 0x0000000408047812 */ /* 0x000fe200078ef80b */
[----:B------:R-:W-:Y:S01]  /*0e00*/  IMAD R11, R2, R12, R13 ;  /* 0x0000000c020b7224 */ /* 0x000fe200078e020d */
[----:B------:R-:W-:Y:S01]  /*0e10*/  ISETP.GE.AND P0, PT, R14, RZ, PT ;  /* 0x000000ff0e00720c */ /* 0x000fe20003f06270 */
[----:B------:R-:W-:Y:S01]  /*0e20*/  IMAD.HI.U32 R8, R6, R15, RZ ;  /* 0x0000000f06087227 */ /* 0x000fe200078e00ff */
[----:B------:R-:W-:Y:S02]  /*0e30*/  ISETP.GT.U32.AND P6, PT, R10, R3, PT ;  /* 0x000000030a00720c */ /* 0x000fe40003fc4070 */
[----:B------:R-:W-:Y:S01]  /*0e40*/  ISETP.GT.U32.AND P4, PT, R2, R11, PT ;  /* 0x0000000b0200720c */ /* 0x000fe20003f84070 */
[----:B------:R-:W-:Y:S01]  /*0e50*/  @!P1 IMAD.IADD R5, R5, 0x1, -R2 ;  /* 0x0000000105059824 */ /* 0x000fe200078e0a02 */
[----:B------:R-:W-:Y:S01]  /*0e60*/  ISETP.GE.AND P1, PT, R16, RZ, PT ;  /* 0x000000ff1000720c */ /* 0x000fe20003f26270 */
[----:B------:R-:W-:Y:S01]  /*0e70*/  IMAD.MOV R8, RZ, RZ, -R8 ;  /* 0x000000ffff087224 */ /* 0x000fe200078e0a08 */
[----:B------:R-:W-:Y:S01]  /*0e80*/  LOP3.LUT R14, R0, 0x7, R9, 0xfe, !PT ;  /* 0x00000007000e7812 */ /* 0x000fe200078efe09 */
[----:B------:R-:W-:Y:S01]  /*0e90*/  @!P2 IMAD.IADD R7, R7, 0x1, -R2 ;  /* 0x000000010707a824 */ /* 0x000fe200078e0a02 */
[C---:B------:R-:W-:Y:S01]  /*0ea0*/  ISETP.GT.U32.AND P3, PT, R2.reuse, R5, PT ;  /* 0x000000050200720c */ /* 0x040fe20003f64070 */
[----:B------:R-:W-:Y:S01]  /*0eb0*/  IMAD R13, R2, R8, R15 ;  /* 0x00000008020d7224 */ /* 0x000fe200078e020f */
[----:B------:R-:W-:-:S02]  /*0ec0*/  LOP3.LUT R8, R0, 0x4, R9, 0xfe, !PT ;  /* 0x0000000400087812 */ /* 0x000fc400078efe09 */
[----:B------:R-:W-:Y:S01]  /*0ed0*/  ISETP.GT.U32.AND P2, PT, R2, R7, PT ;  /* 0x000000070200720c */ /* 0x000fe20003f44070 */
[----:B------:R-:W-:Y:S01]  /*0ee0*/  @!P6 IMAD.IADD R3, R3, 0x1, -R10 ;  /* 0x000000010303e824 */ /* 0x000fe200078e0a0a */
[----:B------:R-:W-:Y:S01]  /*0ef0*/  IABS R17, R8 ;  /* 0x0000000800117213 */ /* 0x000fe20000000000 */
[--C-:B------:R-:W-:Y:S01]  /*0f00*/  @!P4 IMAD.IADD R11, R11, 0x1, -R2.reuse ;  /* 0x000000010b0bc824 */ /* 0x100fe200078e0a02 */
[----:B------:R-:W-:Y:S02]  /*0f10*/  ISETP.GE.AND P4, PT, R8, RZ, PT ;  /* 0x000000ff0800720c */ /* 0x000fe40003f86270 */
[----:B------:R-:W-:Y:S01]  /*0f20*/  IABS R23, R14 ;  /* 0x0000000e00177213 */ /* 0x000fe20000000000 */
[----:B------:R-:W-:Y:S01]  /*0f30*/  IMAD.HI.U32 R8, R6, R17, RZ ;  /* 0x0000001106087227 */ /* 0x000fe200078e00ff */
[----:B------:R-:W-:Y:S02]  /*0f40*/  ISETP.GE.AND P6, PT, R18, RZ, PT ;  /* 0x000000ff1200720c */ /* 0x000fe40003fc6270 */
[--C-:B------:R-:W-:Y:S01]  /*0f50*/  LOP3.LUT R12, R0, 0x6, R9.reuse, 0xfe, !PT ;  /* 0x00000006000c7812 */ /* 0x100fe200078efe09 */
[----:B------:R-:W-:Y:S01]  /*0f60*/  @!P3 IMAD.IADD R5, R5, 0x1, -R2 ;  /* 0x000000010505b824 */ /* 0x000fe200078e0a02 */
[----:B------:R-:W-:Y:S01]  /*0f70*/  ISETP.GT.U32.AND P3, PT, R2, R11, PT ;  /* 0x0000000b0200720c */ /* 0x000fe20003f64070 */
[----:B------:R-:W-:Y:S01]  /*0f80*/  IMAD.MOV R8, RZ, RZ, -R8 ;  /* 0x000000ffff087224 */ /* 0x000fe200078e0a08 */
[----:B------:R-:W-:Y:S01]  /*0f90*/  LOP3.LUT R10, R0, 0x5, R9, 0xfe, !PT ;  /* 0x00000005000a7812 */ /* 0x000fe200078efe09 */
[----:B------:R-:W-:Y:S01]  /*0fa0*/  @!P2 IMAD.IADD R7, R7, 0x1, -R2 ;  /* 0x000000010707a824 */ /* 0x000fe200078e0a02 */
[----:B------:R-:W-:Y:S01]  /*0fb0*/  IABS R21, R12 ;  /* 0x0000000c00157213 */ /* 0x000fe20000000000 */
[----:B------:R-:W-:Y:S01]  /*0fc0*/  IMAD R17, R2, R8, R17 ;  /* 0x0000000802117224 */ /* 0x000fe200078e0211 */
[----:B------:R-:W-:Y:S01]  /*0fd0*/  IABS R19, R10 ;  /* 0x0000000a00137213 */ /* 0x000fe20000000000 */
[----:B------:R-:W-:Y:S01]  /*0fe0*/  @!P1 IMAD.MOV R7, RZ, RZ, -R7 ;  /* 0x000000ffff079224 */ /* 0x000fe200078e0a07 */
[----:B------:R-:W-:Y:S01]  /*0ff0*/  ISETP.GE.AND P2, PT, R12, RZ, PT ;  /* 0x000000ff0c00720c */ /* 0x000fe20003f46270 */
[----:B------:R-:W-:Y:S01]  /*1000*/  IMAD.HI.U32 R8, R6, R23, RZ ;  /* 0x0000001706087227 */ /* 0x000fe200078e00ff */
[----:B------:R-:W-:-:S02]  /*1010*/  ISETP.GT.U32.AND P1, PT, R2, R17, PT ;  /* 0x000000110200720c */ /* 0x000fc40003f24070 */
[--C-:B------:R-:W-:Y:S01]  /*1020*/  LOP3.LUT R16, R0, 0x8, R9.reuse, 0xfe, !PT ;  /* 0x0000000800107812 */ /* 0x100fe200078efe09 */
[----:B------:R-:W-:Y:S01]  /*1030*/  @!P3 IMAD.IADD R11, R11, 0x1, -R2 ;  /* 0x000000010b0bb824 */ /* 0x000fe200078e0a02 */
[----:B------:R-:W-:Y:S01]  /*1040*/  ISETP.GT.U32.AND P3, PT, R2, R13, PT ;  /* 0x0000000d0200720c */ /* 0x000fe20003f64070 */
[----:B------:R-:W-:Y:S01]  /*1050*/  IMAD.MOV R8, RZ, RZ, -R8 ;  /* 0x000000ffff087224 */ /* 0x000fe200078e0a08 */
[----:B------:R-:W-:Y:S01]  /*1060*/  IABS R25, R16 ;  /* 0x0000001000197213 */ /* 0x000fe20000000000 */
[----:B------:R-:W-:Y:S01]  /*1070*/  IMAD.HI.U32 R12, R6, R21, RZ ;  /* 0x00000015060c7227 */ /* 0x000fe200078e00ff */
[----:B------:R-:W-:Y:S02]  /*1080*/  LOP3.LUT R18, R0, 0xa, R9, 0xfe, !PT ;  /* 0x0000000a00127812 */ /* 0x000fe400078efe09 */
[----:B------:R-:W-:Y:S01]  /*1090*/  IABS R51, R22 ;  /* 0x0000001600337213 */ /* 0x000fe20000000000 */
[----:B------:R-:W-:Y:S01]  /*10a0*/  IMAD R23, R2, R8, R23 ;  /* 0x0000000802177224 */ /* 0x000fe200078e0217 */
[----:B------:R-:W-:Y:S01]  /*10b0*/  IABS R33, R18 ;  /* 0x0000001200217213 */ /* 0x000fe20000000000 */
[--C-:B------:R-:W-:Y:S01]  /*10c0*/  @!P1 IMAD.IADD R17, R17, 0x1, -R2.reuse ;  /* 0x0000000111119824 */ /* 0x100fe200078e0a02 */
[----:B------:R-:W-:Y:S01]  /*10d0*/  LOP3.LUT R24, R0, 0x16, R9, 0xfe, !PT ;  /* 0x0000001600187812 */ /* 0x000fe200078efe09 */
[----:B------:R-:W-:Y:S01]  /*10e0*/  @!P0 IMAD.MOV R5, RZ, RZ, -R5 ;  /* 0x000000ffff058224 */ /* 0x000fe200078e0a05 */
[----:B------:R-:W-:Y:S01]  /*10f0*/  ISETP.GE.AND P0, PT, R10, RZ, PT ;  /* 0x000000ff0a00720c */ /* 0x000fe20003f06270 */
[----:B------:R-:W-:Y:S01]  /*1100*/  @!P3 IMAD.IADD R13, R13, 0x1, -R2 ;  /* 0x000000010d0db824 */ /* 0x000fe200078e0a02 */
[----:B------:R-:W-:Y:S01]  /*1110*/  ISETP.GT.U32.AND P1, PT, R2, R17, PT ;  /* 0x000000110200720c */ /* 0x000fe20003f24070 */
[----:B------:R-:W-:Y:S01]  /*1120*/  IMAD.HI.U32 R10, R6, R19, RZ ;  /* 0x00000013060a7227 */ /* 0x000fe200078e00ff */
[----:B------:R-:W-:-:S02]  /*1130*/  IABS R53, R24 ;  /* 0x0000001800357213 */ /* 0x000fc40000000000 */
[----:B------:R-:W-:Y:S01]  /*1140*/  ISETP.GT.U32.AND P3, PT, R2, R13, PT ;  /* 0x0000000d0200720c */ /* 0x000fe20003f64070 */
[----:B------:R-:W-:Y:S01]  /*1150*/  IMAD.MOV R12, RZ, RZ, -R12 ;  /* 0x000000ffff0c7224 */ /* 0x000fe200078e0a0c */
[C-C-:B------:R-:W-:Y:S01]  /*1160*/  LOP3.LUT R26, R0.reuse, 0x17, R9.reuse, 0xfe, !PT ;  /* 0x00000017001a7812 */ /* 0x140fe200078efe09 */
[----:B------:R-:W-:Y:S01]  /*1170*/  IMAD.MOV R10, RZ, RZ, -R10 ;  /* 0x000000ffff0a7224 */ /* 0x000fe200078e0a0a */
[----:B------:R-:W-:Y:S01]  /*1180*/  LOP3.LUT R28, R0, 0x18, R9, 0xfe, !PT ;  /* 0x00000018001c7812 */ /* 0x000fe200078efe09 */
[----:B------:R-:W-:Y:S01]  /*1190*/  IMAD R21, R2, R12, R21 ;  /* 0x0000000c02157224 */ /* 0x000fe200078e0215 */
[----:B------:R-:W-:Y:S01]  /*11a0*/  LOP3.LUT R12, R0, 0x9, R9, 0xfe, !PT ;  /* 0x00000009000c7812 */ /* 0x000fe200078efe09 */
[C---:B------:R-:W-:Y:S01]  /*11b0*/  IMAD R19, R2.reuse, R10, R19 ;  /* 0x0000000a02137224 */ /* 0x040fe200078e0213 */
[----:B------:R-:W-:Y:S01]  /*11c0*/  IABS R55, R28 ;  /* 0x0000001c00377213 */ /* 0x000fe20000000000 */
[----:B------:R-:W-:Y:S01]  /*11d0*/  @!P5 IMAD.MOV R11, RZ, RZ, -R11 ;  /* 0x000000ffff0bd224 */ /* 0x000fe200078e0a0b */
[----:B------:R-:W-:Y:S01]  /*11e0*/  IABS R27, R12 ;  /* 0x0000000c001b7213 */ /* 0x000fe20000000000 */
[--C-:B------:R-:W-:Y:S01]  /*11f0*/  @!P1 IMAD.IADD R17, R17, 0x1, -R2.reuse ;  /* 0x0000000111119824 */ /* 0x100fe200078e0a02 */
[C---:B------:R-:W-:Y:S01]  /*1200*/  ISETP.GT.U32.AND P5, PT, R2.reuse, R19, PT ;  /* 0x000000130200720c */ /* 0x040fe20003fa4070 */
[----:B------:R-:W-:Y:S01]  /*1210*/  @!P3 IMAD.IADD R13, R13, 0x1, -R2 ;  /* 0x000000010d0db824 */ /* 0x000fe200078e0a02 */
[----:B------:R-:W-:Y:S01]  /*1220*/  ISETP.GT.U32.AND P3, PT, R2, R21, PT ;  /* 0x000000150200720c */ /* 0x000fe20003f64070 */
[----:B------:R-:W-:Y:S01]  /*1230*/  IMAD.HI.U32 R8, R6, R27, RZ ;  /* 0x0000001b06087227 */ /* 0x000fe200078e00ff */
[----:B------:R-:W-:-:S02]  /*1240*/  LOP3.LUT R30, R0, 0x19, R9, 0xfe, !PT ;  /* 0x00000019001e7812 */ /* 0x000fc400078efe09 */
[C---:B------:R-:W-:Y:S01]  /*1250*/  LOP3.LUT R32, R0.reuse, 0x1a, R9, 0xfe, !PT ;  /* 0x0000001a00207812 */ /* 0x040fe200078efe09 */
[----:B------:R-:W-:Y:S01]  /*1260*/  IMAD.MOV.U32 R15, RZ, RZ, R13 ;  /* 0x000000ffff0f7224 */ /* 0x000fe200078e000d */
[----:B------:R-:W-:Y:S01]  /*1270*/  IABS R57, R30 ;  /* 0x0000001e00397213 */ /* 0x000fe20000000000 */
[----:B------:R-:W-:Y:S01]  /*1280*/  @!P4 IMAD.MOV R17, RZ, RZ, -R17 ;  /* 0x000000ffff11c224 */ /* 0x000fe200078e0a11 */
[----:B------:R-:W-:Y:S01]  /*1290*/  LOP3.LUT R34, R0, 0x1d, R9, 0xfe, !PT ;  /* 0x0000001d00227812 */ /* 0x000fe200078efe09 */
[----:B------:R-:W-:Y:S01]  /*12a0*/  @!P6 IMAD.MOV R15, RZ, RZ, -R15 ;  /* 0x000000ffff0fe224 */ /* 0x000fe200078e0a0f */
[----:B------:R-:W-:Y:S01]  /*12b0*/  ISETP.GT.U32.AND P6, PT, R2, R23, PT ;  /* 0x000000170200720c */ /* 0x000fe20003fc4070 */
[----:B------:R-:W-:Y:S01]  /*12c0*/  IMAD.HI.U32 R10, R6, R25, RZ ;  /* 0x00000019060a7227 */ /* 0x000fe200078e00ff */
[----:B------:R-:W-:Y:S02]  /*12d0*/  IABS R59, R32 ;  /* 0x00000020003b7213 */ /* 0x000fe40000000000 */
[----:B------:R-:W-:Y:S01]  /*12e0*/  IABS R65, R34 ;  /* 0x0000002200417213 */ /* 0x000fe20000000000 */
[----:B------:R-:W-:Y:S01]  /*12f0*/  IMAD.MOV R8, RZ, RZ, -R8 ;  /* 0x000000ffff087224 */ /* 0x000fe200078e0a08 */
[----:B------:R-:W-:Y:S01]  /*1300*/  LOP3.LUT R38, R0, 0x1e, R9, 0xfe, !PT ;  /* 0x0000001e00267812 */ /* 0x000fe200078efe09 */
[----:B------:R-:W-:-:S02]  /*1310*/  IMAD.MOV R10, RZ, RZ, -R10 ;  /* 0x000000ffff0a7224 */ /* 0x000fc400078e0a0a */
[----:B------:R-:W-:Y:S01]  /*1320*/  IMAD R13, R2, R8, R27 ;  /* 0x00000008020d7224 */ /* 0x000fe200078e021b */
[----:B------:R-:W-:Y:S01]  /*1330*/  IABS R67, R38 ;  /* 0x0000002600437213 */ /* 0x000fe20000000000 */
[----:B------:R-:W-:-:S04]  /*1340*/  IMAD.HI.U32 R8, R6, R33, RZ ;  /* 0x0000002106087227 */ /* 0x000fc800078e00ff */
[--C-:B------:R-:W-:Y:S01]  /*1350*/  @!P6 IMAD.IADD R23, R23, 0x1, -R2.reuse ;  /* 0x000000011717e824 */ /* 0x100fe200078e0a02 */
[----:B------:R-:W-:Y:S01]  /*1360*/  BAR.SYNC.DEFER_BLOCKING 0x0 ;  /* 0x0000000000007b1d */ /* 0x000fe20000010000 */
[----:B------:R-:W-:Y:S01]  /*1370*/  @!P5 IMAD.IADD R19, R19, 0x1, -R2 ;  /* 0x000000011313d824 */ /* 0x000fe200078e0a02 */
[----:B------:R-:W-:Y:S01]  /*1380*/  ISETP.GE.AND P6, PT, R14, RZ, PT ;  /* 0x000000ff0e00720c */ /* 0x000fe20003fc6270 */
[C---:B------:R-:W-:Y:S01]  /*1390*/  IMAD R25, R2.reuse, R10, R25 ;  /* 0x0000000a02197224 */ /* 0x040fe200078e0219 */
[----:B------:R-:W-:Y:S01]  /*13a0*/  ISETP.GT.U32.AND P4, PT, R2, R23, PT ;  /* 0x000000170200720c */ /* 0x000fe20003f84070 */
[----:B------:R-:W-:Y:S01]  /*13b0*/  IMAD.HI.U32 R10, R6, R35, RZ ;  /* 0x00000023060a7227 */ /* 0x000fe200078e00ff */
[C---:B------:R-:W-:Y:S02]  /*13c0*/  ISETP.GT.U32.AND P5, PT, R2.reuse, R19, PT ;  /* 0x000000130200720c */ /* 0x040fe40003fa4070 */
[----:B------:R-:W-:Y:S01]  /*13d0*/  ISETP.GT.U32.AND P1, PT, R2, R25, PT ;  /* 0x000000190200720c */ /* 0x000fe20003f24070 */
[----:B------:R-:W-:Y:S01]  /*13e0*/  IMAD.MOV R8, RZ, RZ, -R8 ;  /* 0x000000ffff087224 */ /* 0x000fe200078e0a08 */
[----:B------:R-:W-:Y:S01]  /*13f0*/  LOP3.LUT R14, R0, 0x11, R9, 0xfe, !PT ;  /* 0x00000011000e7812 */ /* 0x000fe200078efe09 */
[----:B------:R-:W-:-:S02]  /*1400*/  IMAD.MOV R10, RZ, RZ, -R10 ;  /* 0x000000ffff0a7224 */ /* 0x000fc400078e0a0a */
[C---:B------:R-:W-:Y:S01]  /*1410*/  IMAD R33, R2.reuse, R8, R33 ;  /* 0x0000000802217224 */ /* 0x040fe200078e0221 */
[----:B------:R-:W-:Y:S01]  /*1420*/  IABS R43, R14 ;  /* 0x0000000e002b7213 */ /* 0x000fe20000000000 */
[----:B------:R-:W-:Y:S01]  /*1430*/  IMAD R35, R2, R10, R35 ;  /* 0x0000000a02237224 */ /* 0x000fe200078e0223 */
[----:B------:R-:W-:Y:S01]  /*1440*/  LOP3.LUT R10, R0, 0xc, R9, 0xfe, !PT ;  /* 0x0000000c000a7812 */ /* 0x000fe200078efe09 */
[--C-:B------:R-:W-:Y:S01]  /*1450*/  @!P4 IMAD.IADD R23, R23, 0x1, -R2.reuse ;  /* 0x000000011717c824 */ /* 0x100fe200078e0a02 */
[C---:B------:R-:W-:Y:S01]  /*1460*/  ISETP.GT.U32.AND P4, PT, R2.reuse, R33, PT ;  /* 0x000000210200720c */ /* 0x040fe20003f84070 */
[--C-:B------:R-:W-:Y:S01]  /*1470*/  @!P5 IMAD.IADD R19, R19, 0x1, -R2.reuse ;  /* 0x000000011313d824 */ /* 0x100fe200078e0a02 */
[----:B------:R-:W-:Y:S01]  /*1480*/  ISETP.GT.U32.AND P5, PT, R2, R13, PT ;  /* 0x0000000d0200720c */ /* 0x000fe20003fa4070 */
[----:B------:R-:W-:Y:S01]  /*1490*/  IMAD.MOV.U32 R27, RZ, RZ, R23 ;  /* 0x000000ffff1b7224 */ /* 0x000fe200078e0017 */
[----:B------:R-:W-:Y:S01]  /*14a0*/  IABS R8, R10 ;  /* 0x0000000a00087213 */ /* 0x000fe20000000000 */
[----:B------:R-:W-:-:S02]  /*14b0*/  @!P3 IMAD.IADD R21, R21, 0x1, -R2 ;  /* 0x000000011515b824 */ /* 0x000fc400078e0a02 */
[----:B------:R-:W-:Y:S01]  /*14c0*/  @!P6 IMAD.MOV R27, RZ, RZ, -R27 ;  /* 0x000000ffff1be224 */ /* 0x000fe200078e0a1b */
[C---:B------:R-:W-:Y:S01]  /*14d0*/  ISETP.GT.U32.AND P6, PT, R2.reuse, R35, PT ;  /* 0x000000230200720c */ /* 0x040fe20003fc4070 */
[----:B------:R-:W-:Y:S01]  /*14e0*/  IMAD.MOV.U32 R23, RZ, RZ, R8 ;  /* 0x000000ffff177224 */ /* 0x000fe200078e0008 */
[----:B------:R-:W-:Y:S01]  /*14f0*/  ISETP.GT.U32.AND P3, PT, R2, R21, PT ;  /* 0x000000150200720c */ /* 0x000fe20003f64070 */
[--C-:B------:R-:W-:Y:S01]  /*1500*/  @!P1 IMAD.IADD R25, R25, 0x1, -R2.reuse ;  /* 0x0000000119199824 */ /* 0x100fe200078e0a02 */
[----:B------:R-:W-:Y:S01]  /*1510*/  ISETP.GE.AND P1, PT, R12, RZ, PT ;  /* 0x000000ff0c00720c */ /* 0x000fe20003f26270 */
[----:B------:R-:W-:Y:S01]  /*1520*/  @!P4 IMAD.IADD R33, R33, 0x1, -R2 ;  /* 0x000000012121c824 */ /* 0x000fe200078e0a02 */
[----:B------:R-:W-:Y:S01]  /*1530*/  LOP3.LUT R12, R0, 0xd, R9, 0xfe, !PT ;  /* 0x0000000d000c7812 */ /* 0x000fe200078efe09 */
[----:B------:R-:W-:-:S03]  /*1540*/  IMAD.HI.U32 R8, R6, R23, RZ ;  /* 0x0000001706087227 */ /* 0x000fc600078e00ff */
[----:B------:R-:W-:Y:S01]  /*1550*/  IABS R31, R12 ;  /* 0x0000000c001f7213 */ /* 0x000fe20000000000 */
[--C-:B------:R-:W-:Y:S01]  /*1560*/  @!P5 IMAD.IADD R13, R13, 0x1, -R2.reuse ;  /* 0x000000010d0dd824 */ /* 0x100fe200078e0a02 */
[----:B------:R-:W-:Y:S01]  /*1570*/  ISETP.GE.AND P4, PT, R12, RZ, PT ;  /* 0x000000ff0c00720c */ /* 0x000fe20003f86270 */
[----:B------:R-:W-:Y:S01]  /*1580*/  @!P6 IMAD.IADD R35, R35, 0x1, -R2 ;  /* 0x000000012323e824 */ /* 0x000fe200078e0a02 */
[C---:B------:R-:W-:Y:S01]  /*1590*/  ISETP.GT.U32.AND P6, PT, R2.reuse, R33, PT ;  /* 0x000000210200720c */ /* 0x040fe20003fc4070 */
[----:B------:R-:W-:Y:S01]  /*15a0*/  @!P0 IMAD.MOV R19, RZ, RZ, -R19 ;  /* 0x000000ffff138224 */ /* 0x000fe200078e0a13 */
[C---:B------:R-:W-:Y:S01]  /*15b0*/  ISETP.GT.U32.AND P0, PT, R2.reuse, R25, PT ;  /* 0x000000190200720c */ /* 0x040fe20003f04070 */
[----:B------:R-:W-:Y:S01]  /*15c0*/  IMAD.MOV R8, RZ, RZ, -R8 ;  /* 0x000000ffff087224 */ /* 0x000fe200078e0a08 */
[----:B------:R-:W-:Y:S01]  /*15d0*/  ISETP.GT.U32.AND P5, PT, R2, R13, PT ;  /* 0x0000000d0200720c */ /* 0x000fe20003fa4070 */
[----:B------:R-:W-:Y:S01]  /*15e0*/  @!P3 IMAD.IADD R21, R21, 0x1, -R2 ;  /* 0x000000011515b824 */ /* 0x000fe200078e0a02 */
[----:B------:R-:W-:Y:S01]  /*15f0*/  ISETP.GE.AND P3, PT, R16, RZ, PT ;  /* 0x000000ff1000720c */ /* 0x000fe20003f66270 */
[----:B------:R-:W-:Y:S01]  /*1600*/  IMAD R23, R2, R8, R23 ;  /* 0x0000000802177224 */ /* 0x000fe200078e0217 */
[----:B------:R-:W-:Y:S01]  /*1610*/  LOP3.LUT R8, R0, 0xe, R9, 0xfe, !PT ;  /* 0x0000000e00087812 */ /* 0x000fe200078efe09 */
[----:B------:R-:W-:Y:S01]  /*1620*/  @!P2 IMAD.MOV R21, RZ, RZ, -R21 ;  /* 0x000000ffff15a224 */ /* 0x000fe200078e0a15 */
[----:B------:R-:W-:-:S02]  /*1630*/  ISETP.GE.AND P2, PT, R18, RZ, PT ;  /* 0x000000ff1200720c */ /* 0x000fc40003f46270 */
[----:B------:R-:W-:Y:S01]  /*1640*/  LOP3.LUT R12, R0, 0x10, R9, 0xfe, !PT ;  /* 0x00000010000c7812 */ /* 0x000fe200078efe09 */
[--C-:B------:R-:W-:Y:S01]  /*1650*/  @!P6 IMAD.IADD R33, R33, 0x1, -R2.reuse ;  /* 0x000000012121e824 */ /* 0x100fe200078e0a02 */
[----:B------:R-:W-:Y:S01]  /*1660*/  ISETP.GT.U32.AND P6, PT, R2, R23, PT ;  /* 0x000000170200720c */ /* 0x000fe20003fc4070 */
[--C-:B------:R-:W-:Y:S01]  /*1670*/  @!P0 IMAD.IADD R25, R25, 0x1, -R2.reuse ;  /* 0x0000000119198824 */ /* 0x100fe200078e0a02 */
[----:B------:R-:W-:Y:S01]  /*1680*/  ISETP.GE.AND P0, PT, R20, RZ, PT ;  /* 0x000000ff1400720c */ /* 0x000fe20003f06270 */
[----:B------:R-:W-:Y:S01]  /*1690*/  @!P5 IMAD.IADD R13, R13, 0x1, -R2 ;  /* 0x000000010d0dd824 */ /* 0x000fe200078e0a02 */
[----:B------:R-:W-:Y:S01]  /*16a0*/  ISETP.GE.AND P5, PT, R10, RZ, PT ;  /* 0x000000ff0a00720c */ /* 0x000fe20003fa6270 */
[----:B------:R-:W-:Y:S01]  /*16b0*/  IMAD.MOV.U32 R29, RZ, RZ, R25 ;  /* 0x000000ffff1d7224 */ /* 0x000fe200078e0019 */
[----:B------:R-:W-:Y:S01]  /*16c0*/  IABS R39, R12 ;  /* 0x0000000c00277213 */ /* 0x000fe20000000000 */
[----:B------:R-:W-:Y:S01]  /*16d0*/  IMAD.HI.U32 R10, R6, R31, RZ ;  /* 0x0000001f060a7227 */ /* 0x000fe200078e00ff */
[----:B------:R-:W-:-:S02]  /*16e0*/  LOP3.LUT R16, R0, 0x12, R9, 0xfe, !PT ;  /* 0x0000001200107812 */ /* 0x000fc400078efe09 */
[----:B------:R-:W-:Y:S01]  /*16f0*/  LOP3.LUT R18, R0, 0x13, R9, 0xfe, !PT ;  /* 0x0000001300127812 */ /* 0x000fe200078efe09 */
[----:B------:R-:W-:Y:S01]  /*1700*/  @!P3 IMAD.MOV R29, RZ, RZ, -R29 ;  /* 0x000000ffff1db224 */ /* 0x000fe200078e0a1d */
[C---:B------:R-:W-:Y:S01]  /*1710*/  ISETP.GT.U32.AND P3, PT, R2.reuse, R35, PT ;  /* 0x000000230200720c */ /* 0x040fe20003f64070 */
[----:B------:R-:W-:Y:S01]  /*1720*/  IMAD.MOV R10, RZ, RZ, -R10 ;  /* 0x000000ffff0a7224 */ /* 0x000fe200078e0a0a */
[----:B------:R-:W-:Y:S01]  /*1730*/  IABS R45, R16 ;  /* 0x00000010002d7213 */ /* 0x000fe20000000000 */
[--C-:B------:R-:W-:Y:S01]  /*1740*/  @!P6 IMAD.IADD R23, R23, 0x1, -R2.reuse ;  /* 0x000000011717e824 */ /* 0x100fe200078e0a02 */
[----:B------:R-:W-:Y:S01]  /*1750*/  IABS R47, R18 ;  /* 0x00000012002f7213 */ /* 0x000fe20000000000 */
[----:B------:R-:W-:Y:S01]  /*1760*/  IMAD R25, R2, R10, R31 ;  /* 0x0000000a02197224 */ /* 0x000fe200078e021f */
[----:B------:R-:W-:Y:S01]  /*1770*/  LOP3.LUT R10, R0, 0xf, R9, 0xfe, !PT ;  /* 0x0000000f000a7812 */ /* 0x000fe200078efe09 */
[----:B------:R-:W-:Y:S01]  /*1780*/  IMAD.MOV.U32 R31, RZ, RZ, R13 ;  /* 0x000000ffff1f7224 */ /* 0x000fe200078e000d */
[----:B------:R-:W-:Y:S01]  /*1790*/  ISETP.GT.U32.AND P6, PT, R2, R23, PT ;  /* 0x000000170200720c */ /* 0x000fe20003fc4070 */
[----:B------:R-:W-:Y:S01]  /*17a0*/  @!P2 IMAD.MOV R33, RZ, RZ, -R33 ;  /* 0x000000ffff21a224 */ /* 0x000fe200078e0a21 */
[----:B------:R-:W-:Y:S01]  /*17b0*/  IABS R41, R10 ;  /* 0x0000000a00297213 */ /* 0x000fe20000000000 */
[----:B------:R-:W-:Y:S01]  /*17c0*/  @!P1 IMAD.MOV R31, RZ, RZ, -R31 ;  /* 0x000000ffff1f9224 */ /* 0x000fe200078e0a1f */
[----:B------:R-:W-:Y:S01]  /*17d0*/  IABS R13, R8 ;  /* 0x00000008000d7213 */ /* 0x000fe20000000000 */
[----:B------:R-:W-:Y:S01]  /*17e0*/  @!P3 IMAD.IADD R35, R35, 0x1, -R2 ;  /* 0x000000012323b824 */ /* 0x000fe200078e0a02 */
[----:B------:R-:W-:Y:S01]  /*17f0*/  ISETP.GE.AND P3, PT, R10, RZ, PT ;  /* 0x000000ff0a00720c */ /* 0x000fe20003f66270 */
[----:B------:R-:W-:Y:S01]  /*1800*/  IMAD.HI.U32 R10, R6, R41, RZ ;  /* 0x00000029060a7227 */ /* 0x000fe200078e00ff */
[----:B------:R-:W-:-:S02]  /*1810*/  ISETP.GE.AND P1, PT, R8, RZ, PT ;  /* 0x000000ff0800720c */ /* 0x000fc40003f26270 */
[----:B------:R-:W-:Y:S01]  /*1820*/  ISETP.GE.AND P2, PT, R12, RZ, PT ;  /* 0x000000ff0c00720c */ /* 0x000fe20003f46270 */
[----:B------:R-:W-:Y:S01]  /*1830*/  IMAD.MOV R10, RZ, RZ, -R10 ;  /* 0x000000ffff0a7224 */ /* 0x000fe200078e0a0a */
[----:B------:R-:W-:Y:S01]  /*1840*/  LOP3.LUT R20, R0, 0x14, R9, 0xfe, !PT ;  /* 0x0000001400147812 */ /* 0x000fe200078efe09 */
[----:B------:R-:W-:Y:S02]  /*1850*/  @!P6 IMAD.IADD R23, R23, 0x1, -R2 ;  /* 0x000000011717e824 */ /* 0x000fe400078e0a02 */
[----:B------:R-:W-:Y:S01]  /*1860*/  @!P0 IMAD.MOV R35, RZ, RZ, -R35 ;  /* 0x000000ffff238224 */ /* 0x000fe200078e0a23 */
[C---:B------:R-:W-:Y:S01]  /*1870*/  ISETP.GT.U32.AND P0, PT, R2.reuse, R25, PT ;  /* 0x000000190200720c */ /* 0x040fe20003f04070 */
[----:B------:R-:W-:Y:S01]  /*1880*/  IMAD R41, R2, R10, R41 ;  /* 0x0000000a02297224 */ /* 0x000fe200078e0229 */
[----:B------:R-:W-:Y:S01]  /*1890*/  IABS R49, R20 ;  /* 0x0000001400317213 */ /* 0x000fe20000000000 */
[----:B------:R-:W-:Y:S02]  /*18a0*/  IMAD.MOV.U32 R245, RZ, RZ, R23 ;  /* 0x000000fffff57224 */ /* 0x000fe400078e0017 */
[----:B------:R-:W-:-:S04]  /*18b0*/  IMAD.HI.U32 R8, R6, R13, RZ ;  /* 0x0000000d06087227 */ /* 0x000fc800078e00ff */
[----:B------:R-:W-:Y:S01]  /*18c0*/  @!P5 IMAD.MOV R245, RZ, RZ, -R245 ;  /* 0x000000fffff5d224 */ /* 0x000fe200078e0af5 */
[C---:B------:R-:W-:Y:S01]  /*18d0*/  ISETP.GT.U32.AND P5, PT, R2.reuse, R41, PT ;  /* 0x000000290200720c */ /* 0x040fe20003fa4070 */
[----:B------:R-:W-:Y:S02]  /*18e0*/  IMAD.MOV R8, RZ, RZ, -R8 ;  /* 0x000000ffff087224 */ /* 0x000fe400078e0a08 */
[----:B------:R-:W-:Y:S02]  /*18f0*/  @!P0 IMAD.IADD R25, R25, 0x1, -R2 ;  /* 0x0000000119198824 */ /* 0x000fe400078e0a02 */
[----:B------:R-:W-:Y:S02]  /*1900*/  IMAD R13, R2, R8, R13 ;  /* 0x00000008020d7224 */ /* 0x000fe400078e020d */
[----:B------:R-:W-:Y:S01]  /*1910*/  IMAD.HI.U32 R8, R6, R39, RZ ;  /* 0x0000002706087227 */ /* 0x000fe200078e00ff */
[C---:B------:R-:W-:Y:S02]  /*1920*/  ISETP.GT.U32.AND P0, PT, R2.reuse, R25, PT ;  /* 0x000000190200720c */ /* 0x040fe40003f04070 */
[----:B------:R-:W-:Y:S01]  /*1930*/  ISETP.GT.U32.AND P6, PT, R2, R13, PT ;  /* 0x0000000d0200720c */ /* 0x000fe20003fc4070 */
[----:B------:R-:W-:-:S02]  /*1940*/  IMAD.MOV R12, RZ, RZ, -R8 ;  /* 0x000000ffff0c7224 */ /* 0x000fc400078e0a08 */
[----:B------:R-:W-:Y:S02]  /*1950*/  @!P5 IMAD.IADD R41, R41, 0x1, -R2 ;  /* 0x000000012929d824 */ /* 0x000fe400078e0a02 */
[----:B------:R-:W-:-:S03]  /*1960*/  IMAD.HI.U32 R8, R6, R45, RZ ;  /* 0x0000002d06087227 */ /* 0x000fc600078e00ff */
[C---:B------:R-:W-:Y:S01]  /*1970*/  ISETP.GT.U32.AND P5, PT, R2.reuse, R41, PT ;  /* 0x000000290200720c */ /* 0x040fe20003fa4070 */
[C---:B------:R-:W-:Y:S02]  /*1980*/  IMAD R23, R2.reuse, R12, R39 ;  /* 0x0000000c02177224 */ /* 0x040fe400078e0227 */
[----:B------:R-:W-:Y:S02]  /*1990*/  IMAD.MOV R8, RZ, RZ, -R8 ;  /* 0x000000ffff087224 */ /* 0x000fe400078e0a08 */
[--C-:B------:R-:W-:Y:S01]  /*19a0*/  @!P0 IMAD.IADD R25, R25, 0x1, -R2.reuse ;  /* 0x0000000119198824 */ /* 0x100fe200078e0a02 */
[C---:B------:R-:W-:Y:S01]  /*19b0*/  ISETP.GT.U32.AND P0, PT, R2.reuse, R23, PT ;  /* 0x000000170200720c */ /* 0x040fe20003f04070 */
[----:B------:R-:W-:Y:S02]  /*19c0*/  IMAD R45, R2, R8, R45 ;  /* 0x00000008022d7224 */ /* 0x000fe400078e022d */
[----:B------:R-:W-:Y:S02]  /*19d0*/  @!P6 IMAD.IADD R13, R13, 0x1, -R2 ;  /* 0x000000010d0de824 */ /* 0x000fe400078e0a02 */
[----:B------:R-:W-:-:S03]  /*19e0*/  IMAD.HI.U32 R10, R6, R43, RZ ;  /* 0x0000002b060a7227 */ /* 0x000fc600078e00ff */
[C---:B------:R-:W-:Y:S01]  /*19f0*/  ISETP.GT.U32.AND P6, PT, R2.reuse, R13, PT ;  /* 0x0000000d0200720c */ /* 0x040fe20003fc4070 */
[----:B------:R-:W-:Y:S01]  /*1a00*/  @!P5 IMAD.IADD R41, R41, 0x1, -R2 ;  /* 0x000000012929d824 */ /* 0x000fe200078e0a02 */
[----:B------:R-:W-:Y:S01]  /*1a10*/  ISETP.GT.U32.AND P5, PT, R2, R45, PT ;  /* 0x0000002d0200720c */ /* 0x000fe20003fa4070 */
[----:B------:R-:W-:-:S04]  /*1a20*/  IMAD.HI.U32 R8, R6, R47, RZ ;  /* 0x0000002f06087227 */ /* 0x000fc800078e00ff */
[----:B------:R-:W-:Y:S02]  /*1a30*/  @!P0 IMAD.IADD R23, R23, 0x1, -R2 ;  /* 0x0000000117178824 */ /* 0x000fe400078e0a02 */
[----:B------:R-:W-:Y:S01]  /*1a40*/  IMAD.MOV.U32 R39, RZ, RZ, R25 ;  /* 0x000000ffff277224 */ /* 0x000fe200078e0019 */
[----:B------:R-:W-:Y:S01]  /*1a50*/  IABS R25, R26 ;  /* 0x0000001a00197213 */ /* 0x000fe20000000000 */
[----:B------:R-:W-:Y:S01]  /*1a60*/  IMAD.MOV R10, RZ, RZ, -R10 ;  /* 0x000000ffff0a7224 */ /* 0x000fe200078e0a0a */
[----:B------:R-:W-:Y:S01]  /*1a70*/  ISETP.GT.U32.AND P0, PT, R2, R23, PT ;  /* 0x000000170200720c */ /* 0x000fe20003f04070 */
[----:B------:R-:W-:Y:S02]  /*1a80*/  IMAD.MOV R8, RZ, RZ, -R8 ;  /* 0x000000ffff087224 */ /* 0x000fe400078e0a08 */
[----:B------:R-:W-:Y:S02]  /*1a90*/  @!P5 IMAD.IADD R45, R45, 0x1, -R2 ;  /* 0x000000012d2dd824 */ /* 0x000fe400078e0a02 */
[----:B------:R-:W-:-:S02]  /*1aa0*/  @!P4 IMAD.MOV R39, RZ, RZ, -R39 ;  /* 0x000000ffff27c224 */ /* 0x000fc400078e0a27 */
[C---:B------:R-:W-:Y:S01]  /*1ab0*/  IMAD R43, R2.reuse, R10, R43 ;  /* 0x0000000a022b7224 */ /* 0x040fe200078e022b */
[----:B------:R-:W-:Y:S01]  /*1ac0*/  ISETP.GT.U32.AND P4, PT, R2, R45, PT ;  /* 0x0000002d0200720c */ /* 0x000fe20003f84070 */
[----:B------:R-:W-:-:S04]  /*1ad0*/  IMAD.HI.U32 R10, R6, R51, RZ ;  /* 0x00000033060a7227 */ /* 0x000fc800078e00ff */
[C---:B------:R-:W-:Y:S02]  /*1ae0*/  IMAD R47, R2.reuse, R8, R47 ;  /* 0x00000008022f7224 */ /* 0x040fe400078e022f */
[----:B------:R-:W-:Y:S02]  /*1af0*/  IMAD.MOV R10, RZ, RZ, -R10 ;  /* 0x000000ffff0a7224 */ /* 0x000fe400078e0a0a */
[----:B------:R-:W-:Y:S01]  /*1b00*/  @!P6 IMAD.IADD R13, R13, 0x1, -R2 ;  /* 0x000000010d0de824 */ /* 0x000fe200078e0a02 */
[----:B------:R-:W-:Y:S01]  /*1b10*/  ISETP.GT.U32.AND P6, PT, R2, R43, PT ;  /* 0x0000002b0200720c */ /* 0x000fe20003fc4070 */
[----:B------:R-:W-:-:S04]  /*1b20*/  IMAD.HI.U32 R8, R6, R49, RZ ;  /* 0x0000003106087227 */ /* 0x000fc800078e00ff */
[----:B------:R-:W-:Y:S01]  /*1b30*/  @!P0 IMAD.IADD R23, R23, 0x1, -R2 ;  /* 0x0000000117178824 */ /* 0x000fe200078e0a02 */
[C---:B------:R-:W-:Y:S01]  /*1b40*/  ISETP.GT.U32.AND P0, PT, R2.reuse, R47, PT ;  /* 0x0000002f0200720c */ /* 0x040fe20003f04070 */
[----:B------:R-:W-:Y:S02]  /*1b50*/  IMAD R51, R2, R10, R51 ;  /* 0x0000000a02337224 */ /* 0x000fe400078e0233 */
[----:B------:R-:W-:-:S04]  /*1b60*/  IMAD.HI.U32 R12, R6, R53, RZ ;  /* 0x00000035060c7227 */ /* 0x000fc800078e00ff */
[----:B------:R-:W-:Y:S02]  /*1b70*/  IMAD.MOV R8, RZ, RZ, -R8 ;  /* 0x000000ffff087224 */ /* 0x000fe400078e0a08 */
[----:B------:R-:W-:Y:S01]  /*1b80*/  @!P4 IMAD.IADD R45, R45, 0x1, -R2 ;  /* 0x000000012d2dc824 */ /* 0x000fe200078e0a02 */
[C---:B------:R-:W-:Y:S01]  /*1b90*/  ISETP.GT.U32.AND P4, PT, R2.reuse, R51, PT ;  /* 0x000000330200720c */ /* 0x040fe20003f84070 */
[----:B------:R-:W-:Y:S02]  /*1ba0*/  IMAD.MOV R12, RZ, RZ, -R12 ;  /* 0x000000ffff0c7224 */ /* 0x000fe400078e0a0c */
[----:B------:R-:W-:Y:S02]  /*1bb0*/  IMAD R49, R2, R8, R49 ;  /* 0x0000000802317224 */ /* 0x000fe400078e0231 */
[----:B------:R-:W-:-:S04]  /*1bc0*/  IMAD.HI.U32 R8, R6, R25, RZ ;  /* 0x0000001906087227 */ /* 0x000fc800078e00ff */
[----:B------:R-:W-:Y:S02]  /*1bd0*/  IMAD R53, R2, R12, R53 ;  /* 0x0000000c02357224 */ /* 0x000fe400078e0235 */
[----:B------:R-:W-:Y:S02]  /*1be0*/  IMAD.MOV R12, RZ, RZ, -R8 ;  /* 0x000000ffff0c7224 */ /* 0x000fe400078e0a08 */
[--C-:B------:R-:W-:Y:S01]  /*1bf0*/  @!P6 IMAD.IADD R43, R43, 0x1, -R2.reuse ;  /* 0x000000012b2be824 */ /* 0x100fe200078e0a02 */
[----:B------:R-:W-:Y:S01]  /*1c00*/  ISETP.GE.AND P6, PT, R14, RZ, PT ;  /* 0x000000ff0e00720c */ /* 0x000fe20003fc6270 */
[--C-:B------:R-:W-:Y:S01]  /*1c10*/  @!P0 IMAD.IADD R47, R47, 0x1, -R2.reuse ;  /* 0x000000012f2f8824 */ /* 0x100fe200078e0a02 */
[----:B------:R-:W-:Y:S01]  /*1c20*/  LOP3.LUT R14, R0, 0x1f, R9, 0xfe, !PT ;  /* 0x0000001f000e7812 */ /* 0x000fe200078efe09 */
[C---:B------:R-:W-:Y:S01]  /*1c30*/  IMAD R25, R2.reuse, R12, R25 ;  /* 0x0000000c02197224 */ /* 0x040fe200078e0219 */
[C---:B------:R-:W-:Y:S01]  /*1c40*/  ISETP.GT.U32.AND P5, PT, R2.reuse, R43, PT ;  /* 0x0000002b0200720c */ /* 0x040fe20003fa4070 */
[----:B------:R-:W-:Y:S01]  /*1c50*/  @!P4 IMAD.IADD R51, R51, 0x1, -R2 ;  /* 0x000000013333c824 */ /* 0x000fe200078e0a02 */
[----:B------:R-:W-:Y:S01]  /*1c60*/  ISETP.GT.U32.AND P0, PT, R2, R47, PT ;  /* 0x0000002f0200720c */ /* 0x000fe20003f04070 */
[----:B------:R-:W-:Y:S01]  /*1c70*/  IMAD.HI.U32 R8, R6, R55, RZ ;  /* 0x0000003706087227 */ /* 0x000fe200078e00ff */
[----:B------:R-:W-:-:S02]  /*1c80*/  ISETP.GT.U32.AND P4, PT, R2, R25, PT ;  /* 0x000000190200720c */ /* 0x000fc40003f84070 */
[----:B------:R-:W-:Y:S01]  /*1c90*/  IABS R69, R14 ;  /* 0x0000000e00457213 */ /* 0x000fe20000000000 */
[----:B------:R-:W-:Y:S02]  /*1ca0*/  IMAD.MOV R8, RZ, RZ, -R8 ;  /* 0x000000ffff087224 */ /* 0x000fe400078e0a08 */
[----:B------:R-:W-:-:S04]  /*1cb0*/  IMAD.HI.U32 R10, R6, R57, RZ ;  /* 0x00000039060a7227 */ /* 0x000fc800078e00ff */
[C---:B------:R-:W-:Y:S02]  /*1cc0*/  IMAD R55, R2.reuse, R8, R55 ;  /* 0x0000000802377224 */ /* 0x040fe400078e0237 */
[--C-:B------:R-:W-:Y:S01]  /*1cd0*/  @!P5 IMAD.IADD R43, R43, 0x1, -R2.reuse ;  /* 0x000000012b2bd824 */ /* 0x100fe200078e0a02 */
[C---:B------:R-:W-:Y:S01]  /*1ce0*/  ISETP.GT.U32.AND P5, PT, R2.reuse, R49, PT ;  /* 0x000000310200720c */ /* 0x040fe20003fa4070 */
[--C-:B------:R-:W-:Y:S01]  /*1cf0*/  @!P0 IMAD.IADD R47, R47, 0x1, -R2.reuse ;  /* 0x000000012f2f8824 */ /* 0x100fe200078e0a02 */
[C---:B------:R-:W-:Y:S01]  /*1d00*/  ISETP.GT.U32.AND P0, PT, R2.reuse, R53, PT ;  /* 0x000000350200720c */ /* 0x040fe20003f04070 */
[----:B------:R-:W-:Y:S01]  /*1d10*/  @!P4 IMAD.IADD R25, R25, 0x1, -R2 ;  /* 0x000000011919c824 */ /* 0x000fe200078e0a02 */
[----:B------:R-:W-:Y:S01]  /*1d20*/  ISETP.GT.U32.AND P4, PT, R2, R55, PT ;  /* 0x000000370200720c */ /* 0x000fe20003f84070 */
[----:B------:R-:W-:Y:S02]  /*1d30*/  IMAD.MOV R10, RZ, RZ, -R10 ;  /* 0x000000ffff0a7224 */ /* 0x000fe400078e0a0a */
[----:B------:R-:W-:-:S02]  /*1d40*/  IMAD.MOV.U32 R233, RZ, RZ, R13 ;  /* 0x000000ffffe97224 */ /* 0x000fc400078e000d */
[----:B------:R-:W-:Y:S02]  /*1d50*/  IMAD R57, R2, R10, R57 ;  /* 0x0000000a02397224 */ /* 0x000fe400078e0239 */
[----:B------:R-:W-:Y:S02]  /*1d60*/  IMAD.MOV.U32 R243, RZ, RZ, R23 ;  /* 0x000000fffff37224 */ /* 0x000fe400078e0017 */
[--C-:B------:R-:W-:Y:S01]  /*1d70*/  @!P5 IMAD.IADD R49, R49, 0x1, -R2.reuse ;  /* 0x000000013131d824 */ /* 0x100fe200078e0a02 */
[----:B------:R-:W-:Y:S01]  /*1d80*/  ISETP.GE.AND P5, PT, R16, RZ, PT ;  /* 0x000000ff1000720c */ /* 0x000fe20003fa6270 */
[--C-:B------:R-:W-:Y:S01]  /*1d90*/  @!P0 IMAD.IADD R53, R53, 0x1, -R2.reuse ;  /* 0x0000000135358824 */ /* 0x100fe200078e0a02 */
[----:B------:R-:W-:Y:S01]  /*1da0*/  ISETP.GE.AND P0, PT, R18, RZ, PT ;  /* 0x000000ff1200720c */ /* 0x000fe20003f06270 */
[----:B------:R-:W-:Y:S01]  /*1db0*/  @!P4 IMAD.IADD R55, R55, 0x1, -R2 ;  /* 0x000000013737c824 */ /* 0x000fe200078e0a02 */
[C---:B------:R-:W-:Y:S01]  /*1dc0*/  LOP3.LUT R16, R0.reuse, 0x1b, R9, 0xfe, !PT ;  /* 0x0000001b00107812 */ /* 0x040fe200078efe09 */
[----:B------:R-:W-:Y:S01]  /*1dd0*/  @!P1 IMAD.MOV R233, RZ, RZ, -R233 ;  /* 0x000000ffffe99224 */ /* 0x000fe200078e0ae9 */
[----:B------:R-:W-:Y:S01]  /*1de0*/  LOP3.LUT R18, R0, 0x1c, R9, 0xfe, !PT ;  /* 0x0000001c00127812 */ /* 0x000fe200078efe09 */
[----:B------:R-:W-:Y:S01]  /*1df0*/  @!P3 IMAD.MOV R41, RZ, RZ, -R41 ;  /* 0x000000ffff29b224 */ /* 0x000fe200078e0a29 */
[----:B------:R-:W-:Y:S01]  /*1e00*/  ISETP.GT.U32.AND P4, PT, R2, R57, PT ;  /* 0x000000390200720c */ /* 0x000fe20003f84070 */
[----:B------:R-:W-:Y:S01]  /*1e10*/  @!P2 IMAD.MOV R243, RZ, RZ, -R243 ;  /* 0x000000fffff3a224 */ /* 0x000fe200078e0af3 */
[----:B------:R-:W-:Y:S01]  /*1e20*/  IABS R61, R16 ;  /* 0x00000010003d7213 */ /* 0x000fe20000000000 */
[----:B------:R-:W-:Y:S01]  /*1e30*/  IMAD.HI.U32 R12, R6, R59, RZ ;  /* 0x0000003b060c7227 */ /* 0x000fe200078e00ff */
[----:B------:R-:W-:-:S02]  /*1e40*/  IABS R63, R18 ;  /* 0x00000012003f7213 */ /* 0x000fc40000000000 */
[----:B------:R-:W-:Y:S01]  /*1e50*/  ISETP.GT.U32.AND P1, PT, R2, R49, PT ;  /* 0x000000310200720c */ /* 0x000fe20003f24070 */
[----:B------:R-:W-:Y:S01]  /*1e60*/  IMAD.HI.U32 R8, R6, R61, RZ ;  /* 0x0000003d06087227 */ /* 0x000fe200078e00ff */
[C---:B------:R-:W-:Y:S02]  /*1e70*/  ISETP.GT.U32.AND P3, PT, R2.reuse, R51, PT ;  /* 0x000000330200720c */ /* 0x040fe40003f64070 */
[----:B------:R-:W-:Y:S01]  /*1e80*/  ISETP.GT.U32.AND P2, PT, R2, R53, PT ;  /* 0x000000350200720c */ /* 0x000fe20003f44070 */
[----:B------:R-:W-:-:S04]  /*1e90*/  IMAD.HI.U32 R9, R6, R63, RZ ;  /* 0x0000003f06097227 */ /* 0x000fc800078e00ff */
[----:B------:R-:W-:-:S04]  /*1ea0*/  IMAD.HI.U32 R10, R6, R65, RZ ;  /* 0x00000041060a7227 */ /* 0x000fc800078e00ff */
[----:B------:R-:W-:Y:S02]  /*1eb0*/  IMAD.MOV R12, RZ, RZ, -R12 ;  /* 0x000000ffff0c7224 */ /* 0x000fe400078e0a0c */
[----:B------:R-:W-:Y:S02]  /*1ec0*/  IMAD.MOV R8, RZ, RZ, -R8 ;  /* 0x000000ffff087224 */ /* 0x000fe400078e0a08 */
[----:B------:R-:W-:Y:S02]  /*1ed0*/  IMAD.MOV R9, RZ, RZ, -R9 ;  /* 0x000000ffff097224 */ /* 0x000fe400078e0a09 */
[----:B------:R-:W-:Y:S02]  /*1ee0*/  IMAD.MOV R10, RZ, RZ, -R10 ;  /* 0x000000ffff0a7224 */ /* 0x000fe400078e0a0a */
[----:B------:R-:W-:Y:S01]  /*1ef0*/  @!P4 IMAD.IADD R57, R57, 0x1, -R2 ;  /* 0x000000013939c824 */ /* 0x000fe200078e0a02 */
[C---:B------:R-:W-:Y:S01]  /*1f00*/  ISETP.GT.U32.AND P4, PT, R2.reuse, R25, PT ;  /* 0x000000190200720c */ /* 0x040fe20003f84070 */
[----:B------:R-:W-:-:S02]  /*1f10*/  IMAD R59, R2, R12, R59 ;  /* 0x0000000c023b7224 */ /* 0x000fc400078e023b */
[C---:B------:R-:W-:Y:S02]  /*1f20*/  IMAD R61, R2.reuse, R8, R61 ;  /* 0x00000008023d7224 */ /* 0x040fe400078e023d */
[C---:B------:R-:W-:Y:S02]  /*1f30*/  IMAD R63, R2.reuse, R9, R63 ;  /* 0x00000009023f7224 */ /* 0x040fe400078e023f */
[----:B------:R-:W-:Y:S02]  /*1f40*/  IMAD R65, R2, R10, R65 ;  /* 0x0000000a02417224 */ /* 0x000fe400078e0241 */
[----:B------:R-:W-:-:S04]  /*1f50*/  IMAD.HI.U32 R12, R6, R67, RZ ;  /* 0x00000043060c7227 */ /* 0x000fc800078e00ff */
[----:B------:R-:W-:-:S04]  /*1f60*/  IMAD.HI.U32 R6, R6, R69, RZ ;  /* 0x0000004506067227 */ /* 0x000fc800078e00ff */
[----:B------:R-:W-:Y:S01]  /*1f70*/  @!P6 IMAD.MOV R43, RZ, RZ, -R43 ;  /* 0x000000ffff2be224 */ /* 0x000fe200078e0a2b */
[C---:B------:R-:W-:Y:S01]  /*1f80*/  ISETP.GT.U32.AND P6, PT, R2.reuse, R57, PT ;  /* 0x000000390200720c */ /* 0x040fe20003fc4070 */
[----:B------:R-:W-:Y:S01]  /*1f90*/  @!P5 IMAD.MOV R45, RZ, RZ, -R45 ;  /* 0x000000ffff2dd224 */ /* 0x000fe200078e0a2d */
[C---:B------:R-:W-:Y:S01]  /*1fa0*/  ISETP.GT.U32.AND P5, PT, R2.reuse, R55, PT ;  /* 0x000000370200720c */ /* 0x040fe20003fa4070 */
[----:B------:R-:W-:Y:S01]  /*1fb0*/  @!P0 IMAD.MOV R47, RZ, RZ, -R47 ;  /* 0x000000ffff2f8224 */ /* 0x000fe200078e0a2f */
[C---:B------:R-:W-:Y:S01]  /*1fc0*/  ISETP.GT.U32.AND P0, PT, R2.reuse, R59, PT ;  /* 0x0000003b0200720c */ /* 0x040fe20003f04070 */
[--C-:B------:R-:W-:Y:S01]  /*1fd0*/  @!P1 IMAD.IADD R49, R49, 0x1, -R2.reuse ;  /* 0x0000000131319824 */ /* 0x100fe200078e0a02 */
[C---:B------:R-:W-:Y:S01]  /*1fe0*/  ISETP.GT.U32.AND P1, PT, R2.reuse, R61, PT ;  /* 0x0000003d0200720c */ /* 0x040fe20003f24070 */
[--C-:B------:R-:W-:Y:S01]  /*1ff0*/  @!P3 IMAD.IADD R51, R51, 0x1, -R2.reuse ;  /* 0x000000013333b824 */ /* 0x100fe200078e0a02 */
[C---:B------:R-:W-:Y:S01]  /*2000*/  ISETP.GT.U32.AND P3, PT, R2.reuse, R63, PT ;  /* 0x0000003f0200720c */ /* 0x040fe20003f64070 */
[----:B------:R-:W-:Y:S01]  /*2010*/  @!P2 IMAD.IADD R53, R53, 0x1, -R2 ;  /* 0x000000013535a824 */ /* 0x000fe200078e0a02 */
[----:B------:R-:W-:Y:S01]  /*2020*/  ISETP.GT.U32.AND P2, PT, R2, R65, PT ;  /* 0x000000410200720c */ /* 0x000fe20003f44070 */
[----:B------:R-:W-:-:S02]  /*2030*/  IMAD.MOV R6, RZ, RZ, -R6 ;  /* 0x000000ffff067224 */ /* 0x000fc400078e0a06 */
[----:B------:R-:W-:Y:S02]  /*2040*/  IMAD.MOV R12, RZ, RZ, -R12 ;  /* 0x000000ffff0c7224 */ /* 0x000fe400078e0a0c */
[C---:B------:R-:W-:Y:S01]  /*2050*/  IMAD R13, R2.reuse, R6, R69 ;  /* 0x00000006020d7224 */ /* 0x040fe200078e0245 */
[----:B------:R-:W-:Y:S01]  /*2060*/  SHF.R.U32.HI R6, RZ, 0x6, R172 ;  /* 0x00000006ff067819 */ /* 0x000fe200000116ac */
[C---:B------:R-:W-:Y:S02]  /*2070*/  IMAD R67, R2.reuse, R12, R67 ;  /* 0x0000000c02437224 */ /* 0x040fe400078e0243 */
[--C-:B------:R-:W-:Y:S01]  /*2080*/  @!P4 IMAD.IADD R25, R25, 0x1, -R2.reuse ;  /* 0x000000011919c824 */ /* 0x100fe200078e0a02 */
[C---:B------:R-:W-:Y:S01]  /*2090*/  ISETP.GT.U32.AND P4, PT, R2.reuse, R13, PT ;  /* 0x0000000d0200720c */ /* 0x040fe20003f84070 */
[--C-:B------:R-:W-:Y:S01]  /*20a0*/  @!P6 IMAD.IADD R57, R57, 0x1, -R2.reuse ;  /* 0x000000013939e824 */ /* 0x100fe200078e0a02 */
[----:B------:R-:W-:Y:S01]  /*20b0*/  ISETP.GT.U32.AND P6, PT, R2, R67, PT ;  /* 0x000000430200720c */ /* 0x000fe20003fc4070 */
[--C-:B------:R-:W-:Y:S01]  /*20c0*/  @!P5 IMAD.IADD R55, R55, 0x1, -R2.reuse ;  /* 0x000000013737d824 */ /* 0x100fe200078e0a02 */
[----:B------:R-:W-:Y:S01]  /*20d0*/  ISETP.GE.AND P5, PT, R20, RZ, PT ;  /* 0x000000ff1400720c */ /* 0x000fe20003fa6270 */
        /* <DEDUP_REMOVED lines=8> */
[----:B------:R-:W-:Y:S01]  /*2160*/  @!P4 IMAD.IADD R13, R13, 0x1, -R2 ;  /* 0x000000010d0dc824 */ /* 0x000fe200078e0a02 */
[----:B------:R-:W-:Y:S01]  /*2170*/  ISETP.GE.AND P4, PT, R30, RZ, PT ;  /* 0x000000ff1e00720c */ /* 0x000fe20003f86270 */
[----:B------:R-:W-:-:S02]  /*2180*/  IMAD.MOV.U32 R9, RZ, RZ, R25 ;  /* 0x000000ffff097224 */ /* 0x000fc400078e0019 */
[--C-:B------:R-:W-:Y:S02]  /*2190*/  @!P6 IMAD.IADD R67, R67, 0x1, -R2.reuse ;  /* 0x000000014343e824 */ /* 0x100fe400078e0a02 */
[----:B------:R-:W-:Y:S01]  /*21a0*/  @!P5 IMAD.MOV R49, RZ, RZ, -R49 ;  /* 0x000000ffff31d224 */ /* 0x000fe200078e0a31 */
[C---:B------:R-:W-:Y:S01]  /*21b0*/  ISETP.GT.U32.AND P5, PT, R2.reuse, R59, PT ;  /* 0x0000003b0200720c */ /* 0x040fe20003fa4070 */
        /* <DEDUP_REMOVED lines=9> */
[----:B------:R-:W-:Y:S01]  /*2250*/  ISETP.GT.U32.AND P6, PT, R2, R67, PT ;  /* 0x000000430200720c */ /* 0x000fe20003fc4070 */
[----:B------:R-:W-:Y:S01]  /*2260*/  IMAD.U32 R8, RZ, RZ, UR16 ;  /* 0x00000010ff087e24 */ /* 0x000fe2000f8e00ff */
        /* <DEDUP_REMOVED lines=12> */
[----:B------:R-:W-:Y:S01]  /*2330*/  SGXT.U32 R2, R6, 0x1 ;  /* 0x000000010602781a */ /* 0x000fe20000000000 */
[----:B------:R-:W-:Y:S01]  /*2340*/  IMAD.MOV.U32 R229, RZ, RZ, R13 ;  /* 0x000000ffffe57224 */ /* 0x000fe200078e000d */
[----:B------:R-:W-:Y:S01]  /*2350*/  LOP3.LUT R6, RZ, R37, RZ, 0x33, !PT ;  /* 0x00000025ff067212 */ /* 0x000fe200078e33ff */
[----:B------:R-:W-:Y:S01]  /*2360*/  @!P4 IMAD.MOV R59, RZ, RZ, -R59 ;  /* 0x000000ffff3bc224 */ /* 0x000fe200078e0a3b */
[C---:B------:R-:W-:Y:S01]  /*2370*/  LOP3.LUT R14, R2.reuse, 0x2, RZ, 0xfc, !PT ;  /* 0x00000002020e7812 */ /* 0x040fe200078efcff */
[----:B------:R-:W-:Y:S01]  /*2380*/  IMAD R92, R2, UR16, RZ ;  /* 0x00000010025c7c24 */ /* 0x000fe2000f8e02ff */
[----:B------:R-:W-:Y:S01]  /*2390*/  ISETP.GE.AND P6, PT, R40, RZ, PT ;  /* 0x000000ff2800720c */ /* 0x000fe20003fc6270 */
[----:B------:R-:W-:Y:S01]  /*23a0*/  @!P5 IMAD.MOV R61, RZ, RZ, -R61 ;  /* 0x000000ffff3dd224 */ /* 0x000fe200078e0a3d */
[----:B------:R-:W-:Y:S01]  /*23b0*/  ISETP.NE.AND P5, PT, R37, RZ, PT ;  /* 0x000000ff2500720c */ /* 0x000fe20003fa5270 */
[----:B------:R-:W-:Y:S01]  /*23c0*/  IMAD R225, R225, 0x2, R92 ;  /* 0x00000002e1e17824 */ /* 0x000fe200078e025c */
[----:B------:R-:W-:Y:S01]  /*23d0*/  ISETP.NE.AND P4, PT, R36, RZ, PT ;  /* 0x000000ff2400720c */ /* 0x000fe20003f85270 */
[----:B------:R-:W-:Y:S01]  /*23e0*/  @!P0 IMAD.MOV R63, RZ, RZ, -R63 ;  /* 0x000000ffff3f8224 */ /* 0x000fe200078e0a3f */
[C---:B------:R-:W-:Y:S01]  /*23f0*/  SEL R13, R6.reuse, R5, !P5 ;  /* 0x00000005060d7207 */ /* 0x040fe20006800000 */
[----:B------:R-:W-:Y:S01]  /*2400*/  @!P1 IMAD.MOV R65, RZ, RZ, -R65 ;  /* 0x000000ffff419224 */ /* 0x000fe200078e0a41 */
[C---:B------:R-:W-:Y:S01]  /*2410*/  SEL R23, R6.reuse, R7, !P5 ;  /* 0x0000000706177207 */ /* 0x040fe20006800000 */
[----:B------:R-:W-:Y:S01]  /*2420*/  @!P2 IMAD.MOV R229, RZ, RZ, -R229 ;  /* 0x000000ffffe5a224 */ /* 0x000fe200078e0ae5 */
[C---:B------:R-:W-:Y:S01]  /*2430*/  SEL R25, R6.reuse, R11, !P5 ;  /* 0x0000000b06197207 */ /* 0x040fe20006800000 */
[----:B------:R-:W-:Y:S01]  /*2440*/  @!P3 IMAD.MOV R67, RZ, RZ, -R67 ;  /* 0x000000ffff43b224 */ /* 0x000fe200078e0a43 */
[C---:B------:R-:W-:Y:S01]  /*2450*/  SEL R24, R6.reuse, R15, !P5 ;  /* 0x0000000f06187207 */ /* 0x040fe20006800000 */
[----:B------:R-:W-:Y:S01]  /*2460*/  IMAD.U32 R10, RZ, RZ, UR16 ;  /* 0x00000010ff0a7e24 */ /* 0x000fe2000f8e00ff */
[----:B------:R-:W-:Y:S01]  /*2470*/  SEL R26, R6, R17, !P5 ;  /* 0x00000011061a7207 */ /* 0x000fe20006800000 */
[----:B------:R-:W-:Y:S01]  /*2480*/  IMAD R125, R8, 0x2, R225 ;  /* 0x00000002087d7824 */ /* 0x000fe200078e02e1 */
[C---:B------:R-:W-:Y:S01]  /*2490*/  SEL R250, R6.reuse, R19, !P5 ;  /* 0x0000001306fa7207 */ /* 0x040fe20006800000 */
[----:B------:R-:W-:Y:S01]  /*24a0*/  IMAD.U32 R7, RZ, RZ, UR16 ;  /* 0x00000010ff077e24 */ /* 0x000fe2000f8e00ff */
[C---:B------:R-:W-:Y:S01]  /*24b0*/  SEL R249, R6.reuse, R21, !P5 ;  /* 0x0000001506f97207 */ /* 0x040fe20006800000 */
[----:B------:R-:W-:Y:S01]  /*24c0*/  IMAD.U32 R17, RZ, RZ, UR16 ;  /* 0x00000010ff117e24 */ /* 0x000fe2000f8e00ff */
[C---:B------:R-:W-:Y:S01]  /*24d0*/  SEL R234, R6.reuse, R27, !P5 ;  /* 0x0000001b06ea7207 */ /* 0x040fe20006800000 */
[----:B------:R-:W-:Y:S01]  /*24e0*/  IMAD.U32 R16, RZ, RZ, UR16 ;  /* 0x00000010ff107e24 */ /* 0x000fe2000f8e00ff */
[----:B------:R-:W-:Y:S01]  /*24f0*/  SEL R22, R6, R29, !P5 ;  /* 0x0000001d06167207 */ /* 0x000fe20006800000 */
[----:B------:R-:W-:Y:S01]  /*2500*/  IMAD R29, R10, 0x2, R125 ;  /* 0x000000020a1d7824 */ /* 0x000fe200078e027d */
[C---:B------:R-:W-:Y:S01]  /*2510*/  SEL R248, R6.reuse, R31, !P5 ;  /* 0x0000001f06f87207 */ /* 0x040fe20006800000 */
[----:B------:R-:W-:Y:S01]  /*2520*/  IMAD.MOV.U32 R12, RZ, RZ, R3 ;  /* 0x000000ffff0c7224 */ /* 0x000fe200078e0003 */
[C---:B------:R-:W-:Y:S01]  /*2530*/  SEL R247, R6.reuse, R33, !P5 ;  /* 0x0000002106f77207 */ /* 0x040fe20006800000 */
[----:B------:R-:W-:Y:S01]  /*2540*/  IMAD.U32 R18, RZ, RZ, UR16 ;  /* 0x00000010ff127e24 */ /* 0x000fe2000f8e00ff */
[C---:B------:R-:W-:Y:S01]  /*2550*/  SEL R246, R6.reuse, R35, !P5 ;  /* 0x0000002306f67207 */ /* 0x040fe20006800000 */
[----:B------:R-:W-:Y:S01]  /*2560*/  @!P6 IMAD.MOV R12, RZ, RZ, -R12 ;  /* 0x000000ffff0ce224 */ /* 0x000fe200078e0a0c */
[C---:B------:R-:W-:Y:S01]  /*2570*/  SEL R245, R6.reuse, R245, !P5 ;  /* 0x000000f506f57207 */ /* 0x040fe20006800000 */
[----:B------:R-:W-:Y:S01]  /*2580*/  IMAD.U32 R20, RZ, RZ, UR16 ;  /* 0x00000010ff147e24 */ /* 0x000fe2000f8e00ff */
        /* <DEDUP_REMOVED lines=11> */
[----:B--2---:R-:W-:Y:S01]  /*2640*/  IMAD.U32 R40, RZ, RZ, UR16 ;  /* 0x00000010ff287e24 */ /* 0x004fe2000f8e00ff */
[C---:B------:R-:W-:Y:S01]  /*2650*/  SEL R240, R6.reuse, R47, !P5 ;  /* 0x0000002f06f07207 */ /* 0x040fe20006800000 */
[----:B------:R2:W-:Y:S01]  /*2660*/  STL [R1+0x60], R92 ;  /* 0x0000605c01007387 */ /* 0x0005e20000100800 */
[----:B------:R-:W-:Y:S01]  /*2670*/  SEL R239, R6, R49, !P5 ;  /* 0x0000003106ef7207 */ /* 0x000fe20006800000 */
[----:B------:R-:W-:Y:S01]  /*2680*/  IMAD.SHL.U32 R15, R172, 0x80, RZ ;  /* 0x00000080ac0f7824 */ /* 0x000fe200078e00ff */
[----:B------:R-:W-:-:S02]  /*2690*/  SEL R238, R6, R51, !P5 ;  /* 0x0000003306ee7207 */ /* 0x000fc40006800000 */
[C---:B------:R-:W-:Y:S02]  /*26a0*/  SEL R232, R6.reuse, R53, !P5 ;  /* 0x0000003506e87207 */ /* 0x040fe40006800000 */
[C---:B------:R-:W-:Y:S01]  /*26b0*/  SEL R224, R6.reuse, R9, !P5 ;  /* 0x0000000906e07207 */ /* 0x040fe20006800000 */
[----:B------:R-:W-:Y:S01]  /*26c0*/  IMAD.U32 R9, RZ, RZ, UR16 ;  /* 0x00000010ff097e24 */ /* 0x000fe2000f8e00ff */
[C---:B------:R-:W-:Y:S02]  /*26d0*/  SEL R237, R6.reuse, R55, !P5 ;  /* 0x0000003706ed7207 */ /* 0x040fe40006800000 */
[C---:B------:R-:W-:Y:S02]  /*26e0*/  SEL R236, R6.reuse, R57, !P5 ;  /* 0x0000003906ec7207 */ /* 0x040fe40006800000 */
[C---:B------:R-:W-:Y:S02]  /*26f0*/  SEL R235, R6.reuse, R59, !P5 ;  /* 0x0000003b06eb7207 */ /* 0x040fe40006800000 */
[----:B------:R-:W-:-:S02]  /*2700*/  SEL R231, R6, R61, !P5 ;  /* 0x0000003d06e77207 */ /* 0x000fc40006800000 */
[C---:B------:R-:W-:Y:S02]  /*2710*/  SEL R230, R6.reuse, R63, !P5 ;  /* 0x0000003f06e67207 */ /* 0x040fe40006800000 */
[C---:B------:R-:W-:Y:S02]  /*2720*/  SEL R228, R6.reuse, R65, !P5 ;  /* 0x0000004106e47207 */ /* 0x040fe40006800000 */
[C---:B------:R-:W-:Y:S02]  /*2730*/  SEL R227, R6.reuse, R67, !P5 ;  /* 0x0000004306e37207 */ /* 0x040fe40006800000 */
[----:B------:R-:W-:Y:S01]  /*2740*/  SEL R229, R6, R229, !P5 ;  /* 0x000000e506e57207 */ /* 0x000fe20006800000 */
[----:B------:R-:W-:Y:S01]  /*2750*/  IMAD.U32 R6, RZ, RZ, UR16 ;  /* 0x00000010ff067e24 */ /* 0x000fe2000f8e00ff */
[----:B------:R-:W-:Y:S02]  /*2760*/  ISETP.GT.AND P0, PT, R252, 0x7f, PT ;  /* 0x0000007ffc00780c */ /* 0x000fe40003f04270 */
[----:B------:R-:W-:Y:S01]  /*2770*/  ISETP.GE.AND P1, PT, R2, R124, PT ;  /* 0x0000007c0200720c */ /* 0x000fe20003f26270 */
[----:B------:R-:W-:Y:S01]  /*2780*/  IMAD R11, R6, 0x2, R29 ;  /* 0x00000002060b7824 */ /* 0x000fe200078e021d */
[----:B------:R-:W-:-:S02]  /*2790*/  SEL R31, RZ, 0x4, !P0 ;  /* 0x00000004ff1f7807 */ /* 0x000fc40004000000 */
[-C--:B------:R-:W-:Y:S01]  /*27a0*/  ISETP.GE.AND P0, PT, R14, R124.reuse, PT ;  /* 0x0000007c0e00720c */ /* 0x080fe20003f06270 */
[----:B------:R-:W-:Y:S01]  /*27b0*/  IMAD R10, R10, 0x2, R11 ;  /* 0x000000020a0a7824 */ /* 0x000fe200078e020b */
[----:B------:R-:W-:Y:S01]  /*27c0*/  SEL R3, R31, RZ, !P1 ;  /* 0x000000ff1f037207 */ /* 0x000fe20004800000 */
[----:B------:R-:W-:Y:S01]  /*27d0*/  IMAD.U32 R14, RZ, RZ, UR16 ;  /* 0x00000010ff0e7e24 */ /* 0x000fe2000f8e00ff */
[----:B------:R-:W-:Y:S01]  /*27e0*/  LOP3.LUT R5, R2, 0x20, RZ, 0xfc, !PT ;  /* 0x0000002002057812 */ /* 0x000fe200078efcff */
[----:B------:R-:W-:Y:S01]  /*27f0*/  IMAD R9, R9, 0x2, R10 ;  /* 0x0000000209097824 */ /* 0x000fe200078e020a */
[----:B------:R-:W-:Y:S02]  /*2800*/  ISETP.NE.U32.AND P6, PT, R3, RZ, PT ;  /* 0x000000ff0300720c */ /* 0x000fe40003fc5070 */
[----:B------:R-:W-:Y:S01]  /*2810*/  SEL R3, R31, RZ, !P0 ;  /* 0x000000ff1f037207 */ /* 0x000fe20004000000 */
[----:B------:R-:W-:Y:S01]  /*2820*/  IMAD R8, R8, 0x4, R9 ;  /* 0x0000000408087824 */ /* 0x000fe200078e0209 */
[----:B------:R-:W-:-:S02]  /*2830*/  ISETP.GE.AND P0, PT, R5, R124, PT ;  /* 0x0000007c0500720c */ /* 0x000fc40003f06270 */
[----:B------:R-:W-:Y:S01]  /*2840*/  LOP3.LUT R5, R2, 0x22, RZ, 0xfc, !PT ;  /* 0x0000002202057812 */ /* 0x000fe200078efcff */
[----:B------:R-:W-:Y:S01]  /*2850*/  IMAD R7, R7, 0x2, R8 ;  /* 0x0000000207077824 */ /* 0x000fe200078e0208 */
[----:B------:R-:W-:Y:S02]  /*2860*/  ISETP.NE.U32.AND P1, PT, R3, RZ, PT ;  /* 0x000000ff0300720c */ /* 0x000fe40003f25070 */
[----:B------:R-:W-:Y:S01]  /*2870*/  SEL R3, R31, RZ, !P0 ;  /* 0x000000ff1f037207 */ /* 0x000fe20004000000 */
[----:B------:R-:W-:Y:S01]  /*2880*/  IMAD R6, R6, 0x2, R7 ;  /* 0x0000000206067824 */ /* 0x000fe200078e0207 */
[----:B------:R-:W-:Y:S02]  /*2890*/  ISETP.GE.AND P0, PT, R5, R124, PT ;  /* 0x0000007c0500720c */ /* 0x000fe40003f06270 */
[----:B------:R-:W-:Y:S01]  /*28a0*/  @!P4 LOP3.LUT R12, RZ, R36, RZ, 0x33, !PT ;  /* 0x00000024ff0cc212 */ /* 0x000fe200078e33ff */
[----:B------:R-:W-:Y:S01]  /*28b0*/  IMAD R17, R17, 0x2, R6 ;  /* 0x0000000211117824 */ /* 0x000fe200078e0206 */
[----:B------:R-:W-:Y:S01]  /*28c0*/  LOP3.LUT R5, R2, 0x40, RZ, 0xfc, !PT ;  /* 0x0000004002057812 */ /* 0x000fe200078efcff */
[----:B------:R-:W-:Y:S01]  /*28d0*/  IMAD.U32 R36, RZ, RZ, UR16 ;  /* 0x00000010ff247e24 */ /* 0x000fe2000f8e00ff */
[----:B------:R-:W-:Y:S01]  /*28e0*/  ISETP.NE.U32.AND P5, PT, R3, RZ, PT ;  /* 0x000000ff0300720c */ /* 0x000fe20003fa5070 */
[----:B------:R-:W-:Y:S01]  /*28f0*/  IMAD R19, R14, 0x2, R17 ;  /* 0x000000020e137824 */ /* 0x000fe200078e0211 */
[----:B------:R-:W-:-:S02]  /*2900*/  SEL R3, R31, RZ, !P0 ;  /* 0x000000ff1f037207 */ /* 0x000fc40004000000 */
[----:B------:R-:W-:Y:S01]  /*2910*/  ISETP.GE.AND P0, PT, R5, R124, PT ;  /* 0x0000007c0500720c */ /* 0x000fe20003f06270 */
[----:B------:R-:W-:Y:S01]  /*2920*/  IMAD R21, R16, 0x2, R19 ;  /* 0x0000000210157824 */ /* 0x000fe200078e0213 */
[----:B------:R-:W-:Y:S01]  /*2930*/  ISETP.NE.U32.AND P2, PT, R3, RZ, PT ;  /* 0x000000ff0300720c */ /* 0x000fe20003f45070 */
[----:B-1----:R-:W-:Y:S01]  /*2940*/  IMAD R5, R12, UR4, RZ ;  /* 0x000000040c057c24 */ /* 0x002fe2000f8e02ff */
[----:B------:R-:W-:Y:S01]  /*2950*/  SEL R3, R31, RZ, !P0 ;  /* 0x000000ff1f037207 */ /* 0x000fe20004000000 */
[----:B------:R-:W-:Y:S01]  /*2960*/  IMAD R27, R14, 0x2, R21 ;  /* 0x000000020e1b7824 */ /* 0x000fe200078e0215 */
[----:B------:R-:W-:Y:S01]  /*2970*/  USHF.L.U32 UR4, UR12, 0x15, URZ ;  /* 0x000000150c047899 */ /* 0x000fe200080006ff */
[----:B------:R-:W-:Y:S01]  /*2980*/  IMAD.U32 R12, RZ, RZ, UR16 ;  /* 0x00000010ff0c7e24 */ /* 0x000fe2000f8e00ff */
[----:B------:R-:W-:Y:S01]  /*2990*/  LEA R44, P0, R5, UR24, 0x2 ;  /* 0x00000018052c7c11 */ /* 0x000fe2000f8010ff */
[----:B------:R-:W-:Y:S01]  /*29a0*/  IMAD R33, R16, 0x4, R27 ;  /* 0x0000000410217824 */ /* 0x000fe200078e021b */
[----:B------:R-:W-:Y:S01]  /*29b0*/  ISETP.NE.U32.AND P4, PT, R3, RZ, PT ;  /* 0x000000ff0300720c */ /* 0x000fe20003f85070 */
[----:B------:R-:W-:Y:S01]  /*29c0*/  IMAD.SHL.U32 R3, R172, 0x4, RZ ;  /* 0x00000004ac037824 */ /* 0x000fe200078e00ff */
[----:B------:R-:W-:Y:S01]  /*29d0*/  LEA R148, P3, R19, R44, 0x2 ;  /* 0x0000002c13947211 */ /* 0x000fe200078610ff */
[----:B------:R-:W-:Y:S01]  /*29e0*/  IMAD R35, R14, 0x2, R33 ;  /* 0x000000020e237824 */ /* 0x000fe200078e0221 */
[----:B------:R-:W-:Y:S01]  /*29f0*/  LOP3.LUT R4, R4, 0x1f80, R15, 0xf8, !PT ;  /* 0x00001f8004047812 */ /* 0x000fe200078ef80f */
[----:B------:R-:W-:Y:S01]  /*2a00*/  ULOP3.LUT UR4, UR4, 0x600000, URZ, 0xc0, !UPT ;  /* 0x0060000004047892 */ /* 0x000fe2000f8ec0ff */
[----:B------:R-:W-:Y:S01]  /*2a10*/  LOP3.LUT R3, R3, 0x7c, RZ, 0xc0, !PT ;  /* 0x0000007c03037812 */ /* 0x000fe200078ec0ff */
[----:B------:R-:W-:-:S04]  /*2a20*/  IMAD R37, R16, 0x2, R35 ;  /* 0x0000000210257824 */ /* 0x000fc800078e0223 */
        /* <DEDUP_REMOVED lines=9> */
[----:B------:R-:W-:Y:S01]  /*2ac0*/  IMAD R57, R14, 0x2, R55 ;  /* 0x000000020e397824 */ /* 0x000fe200078e0237 */
[----:B------:R-:W-:Y:S02]  /*2ad0*/  LEA.HI.X.SX32 R14, R5, UR25, 0x2, P0 ;  /* 0x00000019050e7c11 */ /* 0x000fe400080f16ff */
[----:B------:R-:W-:Y:S01]  /*2ae0*/  LEA R150, P0, R17, R44, 0x2 ;  /* 0x0000002c11967211 */ /* 0x000fe200078010ff */
[----:B------:R-:W-:Y:S01]  /*2af0*/  IMAD R59, R20, 0x2, R57 ;  /* 0x00000002143b7824 */ /* 0x000fe200078e0239 */
[-C--:B------:R-:W-:Y:S02]  /*2b00*/  LEA.HI.X.SX32 R149, R19, R14.reuse, 0x2, P3 ;  /* 0x0000000e13957211 */ /* 0x080fe400018f16ff */
[----:B------:R-:W-:Y:S01]  /*2b10*/  LEA.HI.X.SX32 R151, R17, R14, 0x2, P0 ;  /* 0x0000000e11977211 */ /* 0x000fe200000f16ff */
[----:B------:R-:W-:Y:S01]  /*2b20*/  IMAD R61, R28, 0x4, R59 ;  /* 0x000000041c3d7824 */ /* 0x000fe200078e023b */
[-C--:B------:R-:W-:Y:S02]  /*2b30*/  LEA R146, P0, R21, R44.reuse, 0x2 ;  /* 0x0000002c15927211 */ /* 0x080fe400078010ff */
[----:B------:R-:W-:Y:S01]  /*2b40*/  LEA R144, P3, R27, R44, 0x2 ;  /* 0x0000002c1b907211 */ /* 0x000fe200078610ff */
[----:B------:R-:W-:Y:S01]  /*2b50*/  IMAD R63, R16, 0x2, R61 ;  /* 0x00000002103f7824 */ /* 0x000fe200078e023d */
[----:B------:R-:W-:-:S02]  /*2b60*/  LEA.HI.X.SX32 R147, R21, R14, 0x2, P0 ;  /* 0x0000000e15937211 */ /* 0x000fc400000f16ff */
[----:B------:R-:W-:Y:S01]  /*2b70*/  LEA R140, P0, R33, R44, 0x2 ;  /* 0x0000002c218c7211 */ /* 0x000fe200078010ff */
[----:B------:R-:W-:Y:S01]  /*2b80*/  IMAD R65, R30, 0x2, R63 ;  /* 0x000000021e417824 */ /* 0x000fe200078e023f */
[----:B------:R-:W-:Y:S02]  /*2b90*/  LEA.HI.X.SX32 R145, R27, R14, 0x2, P3 ;  /* 0x0000000e1b917211 */ /* 0x000fe400018f16ff */
[----:B------:R-:W-:Y:S01]  /*2ba0*/  LEA R138, P3, R35, R44, 0x2 ;  /* 0x0000002c238a7211 */ /* 0x000fe200078610ff */
[----:B------:R-:W-:Y:S01]  /*2bb0*/  IMAD R67, R32, 0x2, R65 ;  /* 0x0000000220437824 */ /* 0x000fe200078e0241 */
[----:B------:R-:W-:Y:S02]  /*2bc0*/  LEA.HI.X.SX32 R141, R33, R14, 0x2, P0 ;  /* 0x0000000e218d7211 */ /* 0x000fe400000f16ff */
        /* <DEDUP_REMOVED lines=20> */
[----:B------:R-:W-:Y:S01]  /*2d10*/  LEA.HI.X.SX32 R123, R47, R14, 0x2, P3 ;  /* 0x0000000e2f7b7211 */ /* 0x000fe200018f16ff */
[----:B------:R-:W-:Y:S01]  /*2d20*/  IMAD R20, R175, UR16, RZ ;  /* 0x00000010af147c24 */ /* 0x000fe2000f8e02ff */
        /* <DEDUP_REMOVED lines=27> */
[----:B------:R-:W-:Y:S02]  /*2ee0*/  LEA R98, P0, R69, R44, 0x2 ;  /* 0x0000002c45627211 */ /* 0x000fe400078010ff */
[----:B------:R-:W-:-:S02]  /*2ef0*/  LEA.HI.X.SX32 R101, R67, R14, 0x2, P3 ;  /* 0x0000000e43657211 */ /* 0x000fc400018f16ff */
[----:B------:R-:W-:Y:S02]  /*2f00*/  LEA R96, P3, R71, R44, 0x2 ;  /* 0x0000002c47607211 */ /* 0x000fe400078610ff */
[----:B------:R-:W-:Y:S02]  /*2f10*/  LEA.HI.X.SX32 R99, R69, R14, 0x2, P0 ;  /* 0x0000000e45637211 */ /* 0x000fe400000f16ff */
[----:B------:R-:W-:Y:S02]  /*2f20*/  LEA R94, P0, R73, R44, 0x2 ;  /* 0x0000002c495e7211 */ /* 0x000fe400078010ff */
[----:B------:R-:W-:Y:S02]  /*2f30*/  LEA.HI.X.SX32 R97, R71, R14, 0x2, P3 ;  /* 0x0000000e47617211 */ /* 0x000fe400018f16ff */
[----:B------:R-:W-:Y:S02]  /*2f40*/  LEA R90, P3, R17, R44, 0x2 ;  /* 0x0000002c115a7211 */ /* 0x000fe400078610ff */
[----:B------:R-:W-:-:S02]  /*2f50*/  LEA.HI.X.SX32 R95, R73, R14, 0x2, P0 ;  /* 0x0000000e495f7211 */ /* 0x000fc400000f16ff */
[----:B------:R-:W-:Y:S02]  /*2f60*/  LEA R88, P0, R19, R44, 0x2 ;  /* 0x0000002c13587211 */ /* 0x000fe400078010ff */
[----:B------:R-:W-:Y:S01]  /*2f70*/  LEA.HI.X.SX32 R91, R17, R14, 0x2, P3 ;  /* 0x0000000e115b7211 */ /* 0x000fe200018f16ff */
[----:B------:R-:W-:Y:S01]  /*2f80*/  IMAD R17, R58, 0x2, R49 ;  /* 0x000000023a117824 */ /* 0x000fe200078e0231 */
[----:B------:R-:W-:Y:S02]  /*2f90*/  LEA R86, P3, R21, R44, 0x2 ;  /* 0x0000002c15567211 */ /* 0x000fe400078610ff */
[----:B------:R-:W-:Y:S01]  /*2fa0*/  LEA.HI.X.SX32 R89, R19, R14, 0x2, P0 ;  /* 0x0000000e13597211 */ /* 0x000fe200000f16ff */
[----:B------:R-:W-:Y:S01]  /*2fb0*/  IMAD R19, R60, 0x4, R17 ;  /* 0x000000043c137824 */ /* 0x000fe200078e0211 */
[----:B------:R-:W-:Y:S02]  /*2fc0*/  LEA R84, P0, R27, R44, 0x2 ;  /* 0x0000002c1b547211 */ /* 0x000fe400078010ff */
[----:B------:R-:W-:Y:S01]  /*2fd0*/  LEA.HI.X.SX32 R87, R21, R14, 0x2, P3 ;  /* 0x0000000e15577211 */ /* 0x000fe200018f16ff */
[----:B------:R-:W-:Y:S01]  /*2fe0*/  IMAD R21, R12, 0x2, R19 ;  /* 0x000000020c157824 */ /* 0x000fe200078e0213 */
[----:B------:R-:W-:Y:S01]  /*2ff0*/  LEA R82, P3, R33, R44, 0x2 ;  /* 0x0000002c21527211 */ /* 0x000fe200078610ff */
[----:B------:R-:W-:Y:S01]  /*3000*/  IMAD R12, R178, UR16, RZ ;  /* 0x00000010b20c7c24 */ /* 0x000fe2000f8e02ff */
[----:B------:R-:W-:Y:S01]  /*3010*/  LEA.HI.X.SX32 R85, R27, R14, 0x2, P0 ;  /* 0x0000000e1b557211 */ /* 0x000fe200000f16ff */
[----:B------:R-:W-:Y:S01]  /*3020*/  IMAD R27, R32, 0x2, R21 ;  /* 0x00000002201b7824 */ /* 0x000fe200078e0215 */
[----:B------:R-:W-:-:S02]  /*3030*/  LEA R80, P0, R35, R44, 0x2 ;  /* 0x0000002c23507211 */ /* 0x000fc400078010ff */
[----:B------:R-:W-:Y:S01]  /*3040*/  LEA.HI.X.SX32 R83, R33, R14, 0x2, P3 ;  /* 0x0000000e21537211 */ /* 0x000fe200018f16ff */
[----:B------:R-:W-:Y:S01]  /*3050*/  IMAD R33, R62, 0x2, R27 ;  /* 0x000000023e217824 */ /* 0x000fe200078e021b */
[----:B------:R-:W-:Y:S02]  /*3060*/  LEA R78, P3, R37, R44, 0x2 ;  /* 0x0000002c254e7211 */ /* 0x000fe400078610ff */
[----:B------:R-:W-:Y:S01]  /*3070*/  LEA.HI.X.SX32 R81, R35, R14, 0x2, P0 ;  /* 0x0000000e23517211 */ /* 0x000fe200000f16ff */
[----:B------:R-:W-:Y:S01]  /*3080*/  IMAD R35, R18, 0x2, R33 ;  /* 0x0000000212237824 */ /* 0x000fe200078e0221 */
[----:B------:R-:W-:Y:S01]  /*3090*/  LEA R74, P0, R39, R44, 0x2 ;  /* 0x0000002c274a7211 */ /* 0x000fe200078010ff */
[----:B------:R-:W-:Y:S01]  /*30a0*/  IMAD R18, R177, UR16, RZ ;  /* 0x00000010b1127c24 */ /* 0x000fe2000f8e02ff */
[----:B------:R-:W-:Y:S02]  /*30b0*/  LEA.HI.X.SX32 R79, R37, R14, 0x2, P3 ;  /* 0x0000000e254f7211 */ /* 0x000fe400018f16ff */
[----:B------:R-:W-:-:S02]  /*30c0*/  LEA R72, P3, R41, R44, 0x2 ;  /* 0x0000002c29487211 */ /* 0x000fc400078610ff */
[----:B------:R-:W-:Y:S02]  /*30d0*/  LEA.HI.X.SX32 R75, R39, R14, 0x2, P0 ;  /* 0x0000000e274b7211 */ /* 0x000fe400000f16ff */
[----:B------:R-:W-:Y:S02]  /*30e0*/  LEA R70, P0, R43, R44, 0x2 ;  /* 0x0000002c2b467211 */ /* 0x000fe400078010ff */
[----:B------:R-:W-:Y:S02]  /*30f0*/  LEA.HI.X.SX32 R73, R41, R14, 0x2, P3 ;  /* 0x0000000e29497211 */ /* 0x000fe400018f16ff */
[----:B------:R-:W-:Y:S02]  /*3100*/  LEA R68, P3, R45, R44, 0x2 ;  /* 0x0000002c2d447211 */ /* 0x000fe400078610ff */
        /* <DEDUP_REMOVED lines=8> */
[----:B------:R-:W-:Y:S01]  /*3190*/  LEA.HI.X.SX32 R63, R17, R14, 0x2, P0 ;  /* 0x0000000e113f7211 */ /* 0x000fe200000f16ff */
[----:B------:R-:W-:Y:S01]  /*31a0*/  IMAD R17, R76, 0x2, R35 ;  /* 0x000000024c117824 */ /* 0x000fe200078e0223 */
[----:B------:R-:W-:Y:S02]  /*31b0*/  LEA R56, P0, R21, R44, 0x2 ;  /* 0x0000002c15387211 */ /* 0x000fe400078010ff */
[----:B------:R-:W-:Y:S01]  /*31c0*/  LEA.HI.X.SX32 R59, R19, R14, 0x2, P3 ;  /* 0x0000000e133b7211 */ /* 0x000fe200018f16ff */
[----:B------:R-:W-:Y:S01]  /*31d0*/  IMAD R19, R34, 0x2, R17 ;  /* 0x0000000222137824 */ /* 0x000fe200078e0211 */
[----:B------:R-:W-:Y:S02]  /*31e0*/  LEA R54, P3, R27, R44, 0x2 ;  /* 0x0000002c1b367211 */ /* 0x000fe400078610ff */
[----:B------:R-:W-:Y:S01]  /*31f0*/  LEA.HI.X.SX32 R57, R21, R14, 0x2, P0 ;  /* 0x0000000e15397211 */ /* 0x000fe200000f16ff */
[----:B------:R-:W-:Y:S01]  /*3200*/  IMAD R21, R176, UR16, RZ ;  /* 0x00000010b0157c24 */ /* 0x000fe2000f8e02ff */
        /* <DEDUP_REMOVED lines=8> */
[----:B------:R-:W-:Y:S01]  /*3290*/  IMAD R17, R179, UR16, RZ ;  /* 0x00000010b3117c24 */ /* 0x000fe2000f8e02ff */
[----:B------:R-:W-:Y:S02]  /*32a0*/  LEA R218, P0, R92, R44, 0x2 ;  /* 0x0000002c5cda7211 */ /* 0x000fe400078010ff */
[----:B------:R-:W-:Y:S01]  /*32b0*/  LEA.HI.X.SX32 R47, R19, R14, 0x2, P3 ;  /* 0x0000000e132f7211 */ /* 0x000fe200018f16ff */
[----:B------:R-:W-:Y:S01]  /*32c0*/  IMAD R19, R174, UR16, RZ ;  /* 0x00000010ae137c24 */ /* 0x000fe2000f8e02ff */
        /* <DEDUP_REMOVED lines=16> */
[C---:B------:R-:W-:Y:S02]  /*33d0*/  LEA R154, P3, R7.reuse, R44, 0x2 ;  /* 0x0000002c079a7211 */ /* 0x040fe400078610ff */
        /* <DEDUP_REMOVED lines=8> */
[----:B------:R-:W-:Y:S01]  /*3460*/  LEA.HI.X.SX32 R127, R17, R14, 0x2, P0 ;  /* 0x0000000e117f7211 */ /* 0x000fe200000f16ff */
[----:B------:R-:W-:Y:S01]  /*3470*/  IMAD R17, R173, UR16, RZ ;  /* 0x00000010ad117c24 */ /* 0x000fe2000f8e02ff */
[----:B--2---:R-:W-:-:S02]  /*3480*/  LEA R92, P0, R12, R44, 0x2 ;  /* 0x0000002c0c5c7211 */ /* 0x004fc400078010ff */
[----:B------:R-:W-:Y:S02]  /*3490*/  LEA.HI.X.SX32 R109, R20, R14, 0x2, P3 ;  /* 0x0000000e146d7211 */ /* 0x000fe400018f16ff */
[C---:B------:R-:W-:Y:S02]  /*34a0*/  LEA R76, P3, R19.reuse, R44, 0x2 ;  /* 0x0000002c134c7211 */ /* 0x040fe400078610ff */
[----:B------:R-:W-:Y:S01]  /*34b0*/  LEA.HI.X.SX32 R93, R12, R14, 0x2, P0 ;  /* 0x0000000e0c5d7211 */ /* 0x000fe200000f16ff */
[----:B------:R-:W-:Y:S01]  /*34c0*/  IMAD R12, R182, UR17, RZ ;  /* 0x00000011b60c7c24 */ /* 0x000fe2000f8e02ff */
[----:B------:R-:W-:Y:S02]  /*34d0*/  LEA R60, P0, R18, R44, 0x2 ;  /* 0x0000002c123c7211 */ /* 0x000fe400078010ff */
[----:B------:R-:W-:Y:S02]  /*34e0*/  LEA.HI.X.SX32 R77, R19, R14, 0x2, P3 ;  /* 0x0000000e134d7211 */ /* 0x000fe400018f16ff */
[----:B------:R-:W-:-:S02]  /*34f0*/  LEA R44, P3, R17, R44, 0x2 ;  /* 0x0000002c112c7211 */ /* 0x000fc400078610ff */
[----:B------:R-:W-:Y:S02]  /*3500*/  LOP3.LUT R16, R172, 0x60, RZ, 0xc0, !PT ;  /* 0x00000060ac107812 */ /* 0x000fe400078ec0ff */
[-C--:B------:R-:W-:Y:S02]  /*3510*/  LEA.HI.X.SX32 R45, R17, R14.reuse, 0x2, P3 ;  /* 0x0000000e112d7211 */ /* 0x080fe400018f16ff */
[----:B------:R-:W-:Y:S01]  /*3520*/  LEA R220, P3, R12, UR26, 0x2 ;  /* 0x0000001a0cdc7c11 */ /* 0x000fe2000f8610ff */
[----:B------:R-:W-:Y:S01]  /*3530*/  IMAD R3, R16, 0x80, R3 ;  /* 0x0000008010037824 */ /* 0x000fe200078e0203 */
[----:B------:R-:W-:Y:S02]  /*3540*/  LEA.HI.X.SX32 R61, R18, R14, 0x2, P0 ;  /* 0x0000000e123d7211 */ /* 0x000fe400000f16ff */
[----:B------:R-:W-:Y:S02]  /*3550*/  ISETP.NE.U32.AND P0, PT, R182, RZ, PT ;  /* 0x000000ffb600720c */ /* 0x000fe40003f05070 */
[----:B------:R-:W-:Y:S01]  /*3560*/  LEA.HI.X.SX32 R28, R12, UR27, 0x2, P3 ;  /* 0x0000001b0c1c7c11 */ /* 0x000fe200098f16ff */
[----:B------:R-:W-:Y:S10]  /*3570*/  BRA.U UP0, `(.L_x_5) ;  /* 0x0000000100187547 */ /* 0x000ff4000b800000 */
[----:B------:R-:W-:Y:S01]  /*3580*/  ELECT P3, URZ, PT ;  /* 0x0000000000ff782f */ /* 0x000fe20003860000 */
[----:B------:R-:W-:Y:S01]  /*3590*/  IMAD.MOV.U32 R14, RZ, RZ, 0x1 ;  /* 0x00000001ff0e7424 */ /* 0x000fe200078e00ff */
[----:B------:R-:W-:Y:S11]  /*35a0*/  UVIRTCOUNT.DEALLOC.SMPOOL 0x80 ;  /* 0x000000800000784c */ /* 0x000ff60000000000 */
[----:B------:R-:W-:-:S04]  /*35b0*/  @P3 MOV R15, 0x40 ;  /* 0x00000040000f3802 */ /* 0x000fc80000000f00 */
[----:B------:R-:W-:-:S05]  /*35c0*/  @P3 LEA R15, R181, R15, 0x18 ;  /* 0x0000000fb50f3211 */ /* 0x000fca00078ec0ff */
[----:B------:R1:W-:Y:S02]  /*35d0*/  @P3 STS.U8 [R15], R14 ;  /* 0x0000000e0f003388 */ /* 0x0003e40000000000 */
.L_x_5:
[----:B------:R-:W-:Y:S01]  /*35e0*/  UIADD3 UR13, UPT, UPT, UR8, UR4, URZ ;  /* 0x00000004080d7290 */ /* 0x000fe2000fffe0ff */
[----:B------:R-:W-:Y:S01]  /*35f0*/  STL [R1+0x8c], R29 ;  /* 0x00008c1d01007387 */ /* 0x000fe20000100800 */
[----:B------:R-:W-:Y:S01]  /*3600*/  VOTEU.ALL UP1, P0 ;  /* 0x0000000000ff7886 */ /* 0x000fe20000020000 */
[----:B------:R-:W-:Y:S01]  /*3610*/  UIADD3 UR14, UPT, UPT, UR7, 0x24000, URZ ;  /* 0x00024000070e7890 */ /* 0x000fe2000fffe0ff */
[----:B------:R-:W-:Y:S01]  /*3620*/  IMAD R13, R13, UR6, RZ ;  /* 0x000000060d0d7c24 */ /* 0x000fe2000f8e02ff */
[----:B------:R2:W-:Y:S01]  /*3630*/  STL [R1+0x88], R12 ;  /* 0x0000880c01007387 */ /* 0x0005e20000100800 */
[----:B------:R-:W-:Y:S01]  /*3640*/  VOTEU.ALL UP2, P0 ;  /* 0x0000000000ff7886 */ /* 0x000fe20000040000 */
[----:B------:R-:W-:-:S04]  /*3650*/  @!UP1 UIADD3 UR10, UPT, UPT, -UR5, 0x100000, URZ ;  /* 0x00100000050a9890 */ /* 0x000fc8000fffe1ff */
[----:B------:R-:W-:Y:S02]  /*3660*/  @!UP1 USHF.L.U32 UR11, UR10, 0xb, URZ ;  /* 0x0000000b0a0b9899 */ /* 0x000fe400080006ff */
[----:B------:R-:W-:Y:S01]  /*3670*/  @!UP1 USHF.L.U32 UR10, UR10, 0x1, URZ ;  /* 0x000000010a0a9899 */ /* 0x000fe200080006ff */
[----:B------:R-:W-:Y:S01]  /*3680*/  IMAD R35, R22, UR6, RZ ;  /* 0x0000000616237c24 */ /* 0x000fe2000f8e02ff */
[----:B------:R-:W-:Y:S01]  /*3690*/  STTM.16dp32bit_t0_t15.x16 tmem[UR13], RZ ;  /* 0x000000ff000079ed */ /* 0x000fe20008a0000d */
[----:B------:R-:W-:Y:S01]  /*36a0*/  STTM.16dp32bit_t16_t31.x16 tmem[UR13+0x10], RZ ;  /* 0x000010ff000079ed */ /* 0x000fe20008a2000d */
[----:B------:R-:W3:Y:S01]  /*36b0*/  FENCE.VIEW.ASYNC.T ;  /* 0x00000000000073c6 */ /* 0x000ee20000000200 */
[----:B------:R-:W-:-:S04]  /*36c0*/  @!UP1 UIADD3 UR4, UPT, UPT, -UR5, 0x100000, URZ ;  /* 0x0010000005049890 */ /* 0x000fc8000fffe1ff */
[----:B------:R-:W-:Y:S02]  /*36d0*/  @!UP1 USHF.L.U32 UR5, UR4, 0xb, URZ ;  /* 0x0000000b04059899 */ /* 0x000fe400080006ff */
[----:B------:R-:W-:Y:S01]  /*36e0*/  @!UP1 USHF.L.U32 UR4, UR4, 0x1, URZ ;  /* 0x0000000104049899 */ /* 0x000fe200080006ff */
[----:B---3--:R-:W-:Y:S01]  /*36f0*/  BAR.SYNC.DEFER_BLOCKING 0x0 ;  /* 0x0000000000007b1d */ /* 0x008fe20000010000 */
[----:B------:R-:W-:Y:S01]  /*3700*/  LEA R20, P3, R13, R220, 0x2 ;  /* 0x000000dc0d147211 */ /* 0x000fe200078610ff */
[----:B------:R-:W-:Y:S01]  /*3710*/  IMAD R243, R243, UR6, RZ ;  /* 0x00000006f3f37c24 */ /* 0x000fe2000f8e02ff */
[----:B--2---:R-:W-:Y:S01]  /*3720*/  LOP3.LUT R12, R2, 0x42, RZ, 0xfc, !PT ;  /* 0x00000042020c7812 */ /* 0x004fe200078efcff */
[----:B------:R-:W-:Y:S01]  /*3730*/  IMAD R237, R237, UR6, RZ ;  /* 0x00000006eded7c24 */ /* 0x000fe2000f8e02ff */
[----:B------:R-:W-:Y:S01]  /*3740*/  LEA.HI.X.SX32 R21, R13, R28, 0x2, P3 ;  /* 0x0000001c0d157211 */ /* 0x000fe200018f16ff */
[----:B------:R-:W-:Y:S01]  /*3750*/  UMOV UR9, UR14 ;  /* 0x0000000e00097c82 */ /* 0x000fe20008000000 */
[----:B------:R-:W-:Y:S01]  /*3760*/  VOTEU.ALL UP1, P0 ;  /* 0x0000000000ff7886 */ /* 0x000fe20000020000 */
[----:B------:R2:W-:Y:S01]  /*3770*/  STL [R1+0x84], R11 ;  /* 0x0000840b01007387 */ /* 0x0005e20000100800 */
[----:B------:R-:W-:Y:S01]  /*3780*/  ISETP.GE.AND P3, PT, R12, R124, PT ;  /* 0x0000007c0c00720c */ /* 0x000fe20003f66270 */
[----:B------:R-:W-:Y:S01]  /*3790*/  IMAD R36, R23, UR6, RZ ;  /* 0x0000000617247c24 */ /* 0x000fe2000f8e02ff */
[----:B-1----:R-:W-:Y:S01]  /*37a0*/  LOP3.LUT R14, R2, 0x62, RZ, 0xfc, !PT ;  /* 0x00000062020e7812 */ /* 0x002fe200078efcff */
[----:B------:R1:W-:Y:S01]  /*37b0*/  STL [R1+0x80], R10 ;  /* 0x0000800a01007387 */ /* 0x0003e20000100800 */
[----:B------:R-:W-:Y:S01]  /*37c0*/  LOP3.LUT R16, R4, 0x20, RZ, 0x3c, !PT ;  /* 0x0000002004107812 */ /* 0x000fe200078e3cff */
[----:B------:R-:W-:Y:S01]  /*37d0*/  IMAD R248, R248, UR6, RZ ;  /* 0x00000006f8f87c24 */ /* 0x000fe2000f8e02ff */
[----:B------:R-:W-:Y:S01]  /*37e0*/  LOP3.LUT R18, R4, 0x30, RZ, 0x3c, !PT ;  /* 0x0000003004127812 */ /* 0x000fe200078e3cff */
[----:B------:R3:W-:Y:S01]  /*37f0*/  STL [R1+0x7c], R9 ;  /* 0x00007c0901007387 */ /* 0x0007e20000100800 */
[----:B------:R-:W-:Y:S01]  /*3800*/  LOP3.LUT R17, R2, 0x6c, RZ, 0xfc, !PT ;  /* 0x0000006c02117812 */ /* 0x000fe200078efcff */
[----:B------:R-:W-:Y:S01]  /*3810*/  IMAD R242, R242, UR6, RZ ;  /* 0x00000006f2f27c24 */ /* 0x000fe2000f8e02ff */
[C---:B--2---:R-:W-:Y:S01]  /*3820*/  LOP3.LUT R11, R2.reuse, 0x60, RZ, 0xfc, !PT ;  /* 0x00000060020b7812 */ /* 0x044fe200078efcff */
[----:B------:R2:W-:Y:S01]  /*3830*/  STL [R1+0x78], R8 ;  /* 0x0000780801007387 */ /* 0x0005e20000100800 */
[----:B------:R-:W-:Y:S01]  /*3840*/  LOP3.LUT R29, R2, 0x12, RZ, 0xfc, !PT ;  /* 0x00000012021d7812 */ /* 0x000fe200078efcff */
[----:B------:R-:W-:Y:S01]  /*3850*/  IMAD R236, R236, UR6, RZ ;  /* 0x00000006ecec7c24 */ /* 0x000fe2000f8e02ff */
[C---:B-1----:R-:W-:Y:S01]  /*3860*/  LOP3.LUT R10, R2.reuse, 0x44, RZ, 0xfc, !PT ;  /* 0x00000044020a7812 */ /* 0x042fe200078efcff */
[----:B------:R-:W1:Y:S02]  /*3870*/  FENCE.VIEW.ASYNC.S ;  /* 0x00000000000073c6 */ /* 0x000e640000000000 */
[----:B-1----:R-:W1:Y:S02]  /*3880*/  @!UP1 SYNCS.EXCH.64 URZ, [UR9], UR10 ;  /* 0x0000000a09ff95b2 */ /* 0x002e640008000100 */
[----:B-1----:R-:W-:Y:S01]  /*3890*/  BAR.SYNC.DEFER_BLOCKING 0x0 ;  /* 0x0000000000007b1d */ /* 0x002fe20000010000 */
[C---:B---3--:R-:W-:Y:S01]  /*38a0*/  LOP3.LUT R9, R2.reuse, 0x8, RZ, 0xfc, !PT ;  /* 0x0000000802097812 */ /* 0x048fe200078efcff */
[----:B------:R-:W-:Y:S01]  /*38b0*/  IMAD R25, R25, UR6, RZ ;  /* 0x0000000619197c24 */ /* 0x000fe2000f8e02ff */
[----:B------:R-:W-:Y:S01]  /*38c0*/  LOP3.LUT R19, R2, 0x32, RZ, 0xfc, !PT ;  /* 0x0000003202137812 */ /* 0x000fe200078efcff */
[----:B------:R-:W-:Y:S01]  /*38d0*/  IMAD R247, R247, UR6, RZ ;  /* 0x00000006f7f77c24 */ /* 0x000fe2000f8e02ff */
[C---:B--2---:R-:W-:Y:S01]  /*38e0*/  LOP3.LUT R8, R4.reuse, 0x10, RZ, 0x3c, !PT ;  /* 0x0000001004087812 */ /* 0x044fe200078e3cff */
[----:B------:R-:W-:Y:S01]  /*38f0*/  IMAD R241, R241, UR6, RZ ;  /* 0x00000006f1f17c24 */ /* 0x000fe2000f8e02ff */
[C---:B------:R-:W-:Y:S01]  /*3900*/  LOP3.LUT R30, R4.reuse, 0x40, RZ, 0x3c, !PT ;  /* 0x00000040041e7812 */ /* 0x040fe200078e3cff */
[----:B------:R1:W-:Y:S01]  /*3910*/  STL [R1+0x74], R7 ;  /* 0x0000740701007387 */ /* 0x0003e20000100800 */
[C---:B------:R-:W-:Y:S01]  /*3920*/  LOP3.LUT R32, R4.reuse, 0x50, RZ, 0x3c, !PT ;  /* 0x0000005004207812 */ /* 0x040fe200078e3cff */
[----:B------:R-:W-:Y:S01]  /*3930*/  IMAD R235, R235, UR6, RZ ;  /* 0x00000006ebeb7c24 */ /* 0x000fe2000f8e02ff */
[----:B------:R-:W-:Y:S01]  /*3940*/  LOP3.LUT R33, R4, 0x60, RZ, 0x3c, !PT ;  /* 0x0000006004217812 */ /* 0x000fe200078e3cff */
[----:B------:R2:W-:Y:S01]  /*3950*/  STL [R1+0x70], R6 ;  /* 0x0000700601007387 */ /* 0x0005e20000100800 */
[C---:B------:R-:W-:Y:S01]  /*3960*/  LOP3.LUT R34, R3.reuse, 0x10, RZ, 0x3c, !PT ;  /* 0x0000001003227812 */ /* 0x040fe200078e3cff */
[----:B------:R-:W-:Y:S01]  /*3970*/  IMAD R26, R26, UR6, RZ ;  /* 0x000000061a1a7c24 */ /* 0x000fe2000f8e02ff */
[----:B------:R-:W-:Y:S01]  /*3980*/  LOP3.LUT R42, R3, 0x70, RZ, 0x3c, !PT ;  /* 0x00000070032a7812 */ /* 0x000fe200078e3cff */
[----:B------:R3:W-:Y:S01]  /*3990*/  STL [R1+0x6c], R5 ;  /* 0x00006c0501007387 */ /* 0x0007e20000100800 */
[----:B------:R-:W-:Y:S01]  /*39a0*/  IMAD R246, R246, UR6, RZ ;  /* 0x00000006f6f67c24 */ /* 0x000fe2000f8e02ff */
[----:B-1----:R-:W-:Y:S01]  /*39b0*/  LOP3.LUT R7, R2, 0x6, RZ, 0xfc, !PT ;  /* 0x0000000602077812 */ /* 0x002fe200078efcff */
[----:B------:R-:W-:Y:S01]  /*39c0*/  IMAD R240, R240, UR6, RZ ;  /* 0x00000006f0f07c24 */ /* 0x000fe2000f8e02ff */
[----:B------:R1:W-:Y:S01]  /*39d0*/  STL [R1+0x68], R0 ;  /* 0x0000680001007387 */ /* 0x0003e20000100800 */
[----:B------:R-:W-:Y:S01]  /*39e0*/  IMAD R231, R231, UR6, RZ ;  /* 0x00000006e7e77c24 */ /* 0x000fe2000f8e02ff */
[----:B--2---:R-:W-:Y:S01]  /*39f0*/  LOP3.LUT R6, R2, 0x24, RZ, 0xfc, !PT ;  /* 0x0000002402067812 */ /* 0x004fe200078efcff */
[----:B------:R-:W-:Y:S01]  /*3a00*/  IMAD R250, R250, UR6, RZ ;  /* 0x00000006fafa7c24 */ /* 0x000fe2000f8e02ff */
[----:B------:R2:W-:Y:S01]  /*3a10*/  STL [R1+0x28], R13 ;  /* 0x0000280d01007387 */ /* 0x0005e20000100800 */
[----:B------:R4:W4:Y:S01]  /*3a20*/  @!UP2 SYNCS.EXCH.64 URZ, [UR7+0x24008], UR4 ;  /* 0x0240080407ffa5b2 */ /* 0x0009220008000100 */
[----:B---3--:R-:W-:Y:S01]  /*3a30*/  LOP3.LUT R5, R2, 0x4, RZ, 0xfc, !PT ;  /* 0x0000000402057812 */ /* 0x008fe200078efcff */
[----:B------:R-:W-:Y:S01]  /*3a40*/  IMAD R245, R245, UR6, RZ ;  /* 0x00000006f5f57c24 */ /* 0x000fe2000f8e02ff */
[----:B------:R-:W-:Y:S01]  /*3a50*/  LOP3.LUT R27, R27, 0xbfffffff, RZ, 0xc0, !PT ;  /* 0xbfffffff1b1b7812 */ /* 0x000fe200078ec0ff */
[----:B------:R-:W-:-:S02]  /*3a60*/  IMAD R239, R239, UR6, RZ ;  /* 0x00000006efef7c24 */ /* 0x000fc4000f8e02ff */
[----:B-1----:R-:W-:Y:S01]  /*3a70*/  IMAD.U32 R0, RZ, RZ, UR13 ;  /* 0x0000000dff007e24 */ /* 0x002fe2000f8e00ff */
[----:B------:R-:W-:Y:S01]  /*3a80*/  @P0 LOP3.LUT R27, R27, 0x40000000, RZ, 0xfc, !PT ;  /* 0x400000001b1b0812 */ /* 0x000fe200078efcff */
[----:B------:R-:W-:Y:S01]  /*3a90*/  IMAD R230, R230, UR6, RZ ;  /* 0x00000006e6e67c24 */ /* 0x000fe2000f8e02ff */
[----:B--2---:R-:W-:Y:S01]  /*3aa0*/  SEL R13, R31, RZ, !P3 ;  /* 0x000000ff1f0d7207 */ /* 0x004fe20005800000 */
[----:B------:R-:W-:Y:S01]  /*3ab0*/  IMAD R249, R249, UR6, RZ ;  /* 0x00000006f9f97c24 */ /* 0x000fe2000f8e02ff */
[----:B------:R1:W-:Y:S01]  /*3ac0*/  STL [R1+0x64], R0 ;  /* 0x0000640001007387 */ /* 0x0003e20000100800 */
[----:B------:R-:W-:Y:S01]  /*3ad0*/  ISETP.GE.AND P3, PT, R14, R124, PT ;  /* 0x0000007c0e00720c */ /* 0x000fe20003f66270 */
[----:B----4-:R-:W-:Y:S01]  /*3ae0*/  USHF.L.U32 UR4, UR17, 0x7, URZ ;  /* 0x0000000711047899 */ /* 0x010fe200080006ff */
[----:B------:R-:W-:Y:S01]  /*3af0*/  IMAD R244, R244, UR6, RZ ;  /* 0x00000006f4f47c24 */ /* 0x000fe2000f8e02ff */
[----:B------:R2:W-:Y:S01]  /*3b00*/  STL [R1+0x20], R36 ;  /* 0x0000202401007387 */ /* 0x0005e20000100800 */
[----:B------:R-:W-:Y:S01]  /*3b10*/  IMAD R238, R238, UR6, RZ ;  /* 0x00000006eeee7c24 */ /* 0x000fe2000f8e02ff */
[----:B------:R-:W-:Y:S01]  /*3b20*/  USHF.L.U32 UR5, UR16, 0x7, URZ ;  /* 0x0000000710057899 */ /* 0x000fe200080006ff */
[----:B------:R-:W-:Y:S01]  /*3b30*/  IMAD R228, R228, UR6, RZ ;  /* 0x00000006e4e47c24 */ /* 0x000fe2000f8e02ff */
[----:B------:R-:W-:Y:S01]  /*3b40*/  STL [R1], R35 ;  /* 0x0000002301007387 */ /* 0x000fe20000100800 */
[----:B------:R-:W-:Y:S01]  /*3b50*/  IMAD.U32 R204, RZ, RZ, UR4 ;  /* 0x00000004ffcc7e24 */ /* 0x000fe2000f8e00ff */
[----:B------:R-:W-:Y:S01]  /*3b60*/  LOP3.LUT R27, R27, 0x7fffffff, RZ, 0xc0, !PT ;  /* 0x7fffffff1b1b7812 */ /* 0x000fe200078ec0ff */
[----:B-1----:R-:W-:Y:S01]  /*3b70*/  VIADD R0, R4, UR7 ;  /* 0x0000000704007c36 */ /* 0x002fe20008000000 */
[----:B------:R1:W-:Y:S01]  /*3b80*/  STL [R1+0x14], R25 ;  /* 0x0000141901007387 */ /* 0x0003e20000100800 */
[----:B------:R-:W-:-:S03]  /*3b90*/  IMAD.WIDE R204, R204, 0x4, R20 ;  /* 0x00000004cccc7825 */ /* 0x000fc600078e0214 */
[----:B------:R-:W-:Y:S01]  /*3ba0*/  @!PT LDS RZ, [RZ] ;  /* 0x00000000fffff984 */ /* 0x000fe20000000800 */
[----:B------:R-:W-:Y:S01]  /*3bb0*/  @!PT LDS RZ, [RZ] ;  /* 0x00000000fffff984 */ /* 0x000fe20000000800 */
[----:B------:R-:W-:Y:S01]  /*3bc0*/  @!PT LDS RZ, [RZ] ;  /* 0x00000000fffff984 */ /* 0x000fe20000000800 */
[----:B------:R-:W-:Y:S01]  /*3bd0*/  LDGSTS.E [R0], desc[UR22][R218.64], P6 ;  /* 0x00000000da007fae */ /* 0x000fe2000b1a1016 */
[-C--:B------:R-:W-:Y:S01]  /*3be0*/  ISETP.GE.AND P6, PT, R11, R124.reuse, PT ;  /* 0x0000007c0b00720c */ /* 0x080fe20003fc6270 */
[----:B------:R-:W-:Y:S02]  /*3bf0*/  IMAD.U32 R206, RZ, RZ, UR4 ;  /* 0x00000004ffce7e24 */ /* 0x000fe4000f8e00ff */
[----:B------:R-:W-:Y:S01]  /*3c00*/  LDGSTS.E [R0+0x8], desc[UR22][R170.64], P1 ;  /* 0x00008000aa007fae */ /* 0x000fe200089a1016 */
[----:B------:R-:W-:Y:S01]  /*3c10*/  ISETP.NE.U32.AND P1, PT, R13, RZ, PT ;  /* 0x000000ff0d00720c */ /* 0x000fe20003f25070 */
[----:B------:R-:W-:Y:S01]  /*3c20*/  IMAD.U32 R208, RZ, RZ, UR4 ;  /* 0x00000004ffd07e24 */ /* 0x000fe2000f8e00ff */
[C---:B------:R-:W-:Y:S01]  /*3c30*/  SEL R14, R31.reuse, RZ, !P6 ;  /* 0x000000ff1f0e7207 */ /* 0x040fe20007000000 */
[----:B------:R-:W-:Y:S01]  /*3c40*/  LDGSTS.E [R0+0x2000], desc[UR22][R140.64], P5 ;  /* 0x020000008c007fae */ /* 0x000fe2000a9a1016 */
[----:B------:R-:W-:Y:S01]  /*3c50*/  SEL R13, R31, RZ, !P3 ;  /* 0x000000ff1f0d7207 */ /* 0x000fe20005800000 */
[----:B------:R-:W-:Y:S01]  /*3c60*/  IMAD.U32 R210, RZ, RZ, UR4 ;  /* 0x00000004ffd27e24 */ /* 0x000fe2000f8e00ff */
[-C--:B------:R-:W-:Y:S01]  /*3c70*/  ISETP.GE.AND P6, PT, R5, R124.reuse, PT ;  /* 0x0000007c0500720c */ /* 0x080fe20003fc6270 */
[----:B------:R-:W-:Y:S01]  /*3c80*/  LDGSTS.E [R0+0x2008], desc[UR22][R138.64], P2 ;  /* 0x020080008a007fae */ /* 0x000fe200091a1016 */
[----:B------:R-:W-:Y:S01]  /*3c90*/  ISETP.NE.U32.AND P3, PT, R14, RZ, PT ;  /* 0x000000ff0e00720c */ /* 0x000fe20003f65070 */
[----:B------:R-:W-:Y:S01]  /*3ca0*/  IMAD.U32 R212, RZ, RZ, UR4 ;  /* 0x00000004ffd47e24 */ /* 0x000fe2000f8e00ff */
[-C--:B------:R-:W-:Y:S01]  /*3cb0*/  ISETP.GE.AND P2, PT, R7, R124.reuse, PT ;  /* 0x0000007c0700720c */ /* 0x080fe20003f46270 */
[----:B------:R-:W-:Y:S01]  /*3cc0*/  LDGSTS.E [R0+0x4000], desc[UR22][R106.64], P4 ;  /* 0x040000006a007fae */ /* 0x000fe2000a1a1016 */
[----:B------:R-:W-:Y:S01]  /*3cd0*/  ISETP.NE.U32.AND P5, PT, R13, RZ, PT ;  /* 0x000000ff0d00720c */ /* 0x000fe20003fa5070 */
[----:B------:R-:W-:Y:S01]  /*3ce0*/  IMAD R234, R234, UR6, RZ ;  /* 0x00000006eaea7c24 */ /* 0x000fe2000f8e02ff */
[----:B------:R-:W-:Y:S01]  /*3cf0*/  LOP3.LUT R5, R2, 0x26, RZ, 0xfc, !PT ;  /* 0x0000002602057812 */ /* 0x000fe200078efcff */
[----:B------:R-:W-:Y:S01]  /*3d00*/  LDGSTS.E [R0+0x4008], desc[UR22][R104.64], P1 ;  /* 0x0400800068007fae */ /* 0x000fe200089a1016 */
[----:B------:R-:W-:Y:S01]  /*3d10*/  SEL R14, R31, RZ, !P6 ;  /* 0x000000ff1f0e7207 */ /* 0x000fe20007000000 */
[----:B------:R-:W-:Y:S01]  /*3d20*/  IMAD R233, R233, UR6, RZ ;  /* 0x00000006e9e97c24 */ /* 0x000fe2000f8e02ff */
[----:B------:R-:W-:Y:S01]  /*3d30*/  SEL R13, R31, RZ, !P2 ;  /* 0x000000ff1f0d7207 */ /* 0x000fe20005000000 */
[----:B------:R-:W-:Y:S01]  /*3d40*/  IMAD R232, R232, UR6, RZ ;  /* 0x00000006e8e87c24 */ /* 0x000fe2000f8e02ff */
[-C--:B------:R-:W-:Y:S01]  /*3d50*/  ISETP.GE.AND P4, PT, R6, R124.reuse, PT ;  /* 0x0000007c0600720c */ /* 0x080fe20003f86270 */
[----:B------:R-:W-:Y:S01]  /*3d60*/  LDGSTS.E [R0+0x6000], desc[UR22][R74.64], P3 ;  /* 0x060000004a007fae */ /* 0x000fe200099a1016 */
[-C--:B------:R-:W-:Y:S01]  /*3d70*/  ISETP.GE.AND P2, PT, R5, R124.reuse, PT ;  /* 0x0000007c0500720c */ /* 0x080fe20003f46270 */
[----:B------:R-:W-:Y:S01]  /*3d80*/  IMAD R227, R227, UR6, RZ ;  /* 0x00000006e3e37c24 */ /* 0x000fe2000f8e02ff */
[----:B------:R-:W-:Y:S01]  /*3d90*/  ISETP.NE.U32.AND P6, PT, R14, RZ, PT ;  /* 0x000000ff0e00720c */ /* 0x000fe20003fc5070 */
[----:B------:R-:W-:Y:S01]  /*3da0*/  LDGSTS.E [R0+0x6008], desc[UR22][R72.64], P5 ;  /* 0x0600800048007fae */ /* 0x000fe2000a9a1016 */
[----:B------:R-:W-:Y:S01]  /*3db0*/  ISETP.NE.U32.AND P1, PT, R13, RZ, PT ;  /* 0x000000ff0d00720c */ /* 0x000fe20003f25070 */
[----:B------:R-:W-:Y:S01]  /*3dc0*/  IMAD R226, R226, UR6, RZ ;  /* 0x00000006e2e27c24 */ /* 0x000fe2000f8e02ff */
[C---:B------:R-:W-:Y:S01]  /*3dd0*/  SEL R14, R31.reuse, RZ, !P4 ;  /* 0x000000ff1f0e7207 */ /* 0x040fe20006000000 */
[----:B------:R-:W-:Y:S01]  /*3de0*/  IMAD.U32 R43, RZ, RZ, UR4 ;  /* 0x00000004ff2b7e24 */ /* 0x000fe2000f8e00ff */
[----:B------:R-:W-:Y:S01]  /*3df0*/  SEL R13, R31, RZ, !P2 ;  /* 0x000000ff1f0d7207 */ /* 0x000fe20005000000 */
[----:B------:R-:W-:Y:S01]  /*3e00*/  IMAD R224, R224, UR6, RZ ;  /* 0x00000006e0e07c24 */ /* 0x000fe2000f8e02ff */
[----:B------:R-:W-:Y:S01]  /*3e10*/  ISETP.GE.AND P4, PT, R10, R124, PT ;  /* 0x0000007c0a00720c */ /* 0x000fe20003f86270 */
[----:B------:R-:W-:Y:S01]  /*3e20*/  IMAD R229, R229, UR6, RZ ;  /* 0x00000006e5e57c24 */ /* 0x000fe2000f8e02ff */
[----:B------:R-:W-:Y:S01]  /*3e30*/  LOP3.LUT R7, R2, 0x46, RZ, 0xfc, !PT ;  /* 0x0000004602077812 */ /* 0x000fe200078efcff */
[----:B------:R-:W-:Y:S01]  /*3e40*/  IMAD.U32 R221, RZ, RZ, UR4 ;  /* 0x00000004ffdd7e24 */ /* 0x000fe2000f8e00ff */
[----:B------:R-:W-:Y:S01]  /*3e50*/  ISETP.NE.U32.AND P2, PT, R14, RZ, PT ;  /* 0x000000ff0e00720c */ /* 0x000fe20003f45070 */
[----:B------:R-:W-:Y:S01]  /*3e60*/  IMAD.U32 R251, RZ, RZ, UR4 ;  /* 0x00000004fffb7e24 */ /* 0x000fe2000f8e00ff */
[----:B------:R-:W-:Y:S01]  /*3e70*/  ISETP.NE.U32.AND P3, PT, R13, RZ, PT ;  /* 0x000000ff0d00720c */ /* 0x000fe20003f65070 */
[----:B------:R-:W-:Y:S01]  /*3e80*/  VIADD R13, R8, UR7 ;  /* 0x00000007080d7c36 */ /* 0x000fe20008000000 */
[----:B------:R-:W-:-:S02]  /*3e90*/  SEL R14, R31, RZ, !P4 ;  /* 0x000000ff1f0e7207 */ /* 0x000fc40006000000 */
[-C--:B------:R-:W-:Y:S02]  /*3ea0*/  ISETP.GE.AND P5, PT, R7, R124.reuse, PT ;  /* 0x0000007c0700720c */ /* 0x080fe40003fa6270 */
[----:B------:R-:W-:Y:S01]  /*3eb0*/  LOP3.LUT R6, R2, 0x64, RZ, 0xfc, !PT ;  /* 0x0000006402067812 */ /* 0x000fe200078efcff */
[----:B------:R-:W-:Y:S01]  /*3ec0*/  LDGSTS.E [R13], desc[UR22][R168.64], P6 ;  /* 0x00000000a80d7fae */ /* 0x000fe2000b1a1016 */
[----:B------:R-:W-:Y:S02]  /*3ed0*/  ISETP.NE.U32.AND P4, PT, R14, RZ, PT ;  /* 0x000000ff0e00720c */ /* 0x000fe40003f85070 */
[----:B------:R-:W-:Y:S01]  /*3ee0*/  LOP3.LUT R5, R2, 0x66, RZ, 0xfc, !PT ;  /* 0x0000006602057812 */ /* 0x000fe200078efcff */
[----:B------:R-:W-:Y:S01]  /*3ef0*/  LDGSTS.E [R13+0x8], desc[UR22][R166.64], P1 ;  /* 0x00008000a60d7fae */ /* 0x000fe200089a1016 */
[----:B------:R-:W-:Y:S02]  /*3f00*/  SEL R14, R31, RZ, !P5 ;  /* 0x000000ff1f0e7207 */ /* 0x000fe40006800000 */
[-C--:B------:R-:W-:Y:S01]  /*3f10*/  ISETP.GE.AND P6, PT, R6, R124.reuse, PT ;  /* 0x0000007c0600720c */ /* 0x080fe20003fc6270 */
[----:B------:R-:W-:Y:S01]  /*3f20*/  LDGSTS.E [R13+0x2000], desc[UR22][R136.64], P2 ;  /* 0x02000000880d7fae */ /* 0x000fe200091a1016 */
[----:B------:R-:W-:-:S02]  /*3f30*/  ISETP.GE.AND P5, PT, R5, R124, PT ;  /* 0x0000007c0500720c */ /* 0x000fc40003fa6270 */
[----:B------:R-:W-:Y:S01]  /*3f40*/  ISETP.NE.U32.AND P1, PT, R14, RZ, PT ;  /* 0x000000ff0e00720c */ /* 0x000fe20003f25070 */
[----:B------:R-:W-:Y:S01]  /*3f50*/  LDGSTS.E [R13+0x2008], desc[UR22][R134.64], P3 ;  /* 0x02008000860d7fae */ /* 0x000fe200099a1016 */
[C---:B------:R-:W-:Y:S02]  /*3f60*/  SEL R15, R31.reuse, RZ, !P6 ;  /* 0x000000ff1f0f7207 */ /* 0x040fe40007000000 */
[----:B------:R-:W-:Y:S01]  /*3f70*/  LOP3.LUT R5, R2, 0xa, RZ, 0xfc, !PT ;  /* 0x0000000a02057812 */ /* 0x000fe200078efcff */
[----:B------:R-:W-:Y:S01]  /*3f80*/  LDGSTS.E [R13+0x4000], desc[UR22][R102.64], P4 ;  /* 0x04000000660d7fae */ /* 0x000fe2000a1a1016 */
[----:B------:R-:W-:Y:S02]  /*3f90*/  SEL R14, R31, RZ, !P5 ;  /* 0x000000ff1f0e7207 */ /* 0x000fe40006800000 */
[----:B------:R-:W-:Y:S02]  /*3fa0*/  ISETP.GE.AND P6, PT, R9, R124, PT ;  /* 0x0000007c0900720c */ /* 0x000fe40003fc6270 */
[----:B------:R-:W-:-:S02]  /*3fb0*/  ISETP.NE.U32.AND P5, PT, R15, RZ, PT ;  /* 0x000000ff0f00720c */ /* 0x000fc40003fa5070 */
[-C--:B------:R-:W-:Y:S01]  /*3fc0*/  ISETP.GE.AND P3, PT, R5, R124.reuse, PT ;  /* 0x0000007c0500720c */ /* 0x080fe20003f66270 */
[----:B------:R-:W-:Y:S01]  /*3fd0*/  LDGSTS.E [R13+0x4008], desc[UR22][R100.64], P1 ;  /* 0x04008000640d7fae */ /* 0x000fe200089a1016 */
[----:B------:R-:W-:Y:S02]  /*3fe0*/  ISETP.NE.U32.AND P2, PT, R14, RZ, PT ;  /* 0x000000ff0e00720c */ /* 0x000fe40003f45070 */
[C---:B------:R-:W-:Y:S02]  /*3ff0*/  LOP3.LUT R8, R2.reuse, 0x28, RZ, 0xfc, !PT ;  /* 0x0000002802087812 */ /* 0x040fe400078efcff */
[----:B------:R-:W-:Y:S02]  /*4000*/  LOP3.LUT R6, R2, 0x2a, RZ, 0xfc, !PT ;  /* 0x0000002a02067812 */ /* 0x000fe400078efcff */
[C---:B------:R-:W-:Y:S02]  /*4010*/  SEL R15, R31.reuse, RZ, !P6 ;  /* 0x000000ff1f0f7207 */ /* 0x040fe40007000000 */
[----:B------:R-:W-:Y:S01]  /*4020*/  SEL R14, R31, RZ, !P3 ;  /* 0x000000ff1f0e7207 */ /* 0x000fe20005800000 */
[----:B------:R-:W-:Y:S01]  /*4030*/  LDGSTS.E [R13+0x6000], desc[UR22][R70.64], P5 ;  /* 0x06000000460d7fae */ /* 0x000fe2000a9a1016 */
[----:B------:R-:W-:-:S02]  /*4040*/  ISETP.GE.AND P4, PT, R8, R124, PT ;  /* 0x0000007c0800720c */ /* 0x000fc40003f86270 */
[----:B------:R-:W-:Y:S01]  /*4050*/  ISETP.GE.AND P3, PT, R6, R124, PT ;  /* 0x0000007c0600720c */ /* 0x000fe20003f66270 */
[----:B------:R-:W-:Y:S01]  /*4060*/  LDGSTS.E [R13+0x6008], desc[UR22][R68.64], P2 ;  /* 0x06008000440d7fae */ /* 0x000fe200091a1016 */
[----:B------:R-:W-:Y:S02]  /*4070*/  ISETP.NE.U32.AND P6, PT, R15, RZ, PT ;  /* 0x000000ff0f00720c */ /* 0x000fe40003fc5070 */
[----:B------:R-:W-:Y:S02]  /*4080*/  LOP3.LUT R5, R2, 0x48, RZ, 0xfc, !PT ;  /* 0x0000004802057812 */ /* 0x000fe400078efcff */
[----:B------:R-:W-:Y:S02]  /*4090*/  ISETP.NE.U32.AND P1, PT, R14, RZ, PT ;  /* 0x000000ff0e00720c */ /* 0x000fe40003f25070 */
[C---:B------:R-:W-:Y:S02]  /*40a0*/  SEL R15, R31.reuse, RZ, !P4 ;  /* 0x000000ff1f0f7207 */ /* 0x040fe40006000000 */
[----:B------:R-:W-:-:S02]  /*40b0*/  SEL R14, R31, RZ, !P3 ;  /* 0x000000ff1f0e7207 */ /* 0x000fc40005800000 */
[-C--:B------:R-:W-:Y:S02]  /*40c0*/  ISETP.GE.AND P4, PT, R5, R124.reuse, PT ;  /* 0x0000007c0500720c */ /* 0x080fe40003f86270 */
[----:B------:R-:W-:Y:S02]  /*40d0*/  LOP3.LUT R5, R2, 0x4a, RZ, 0xfc, !PT ;  /* 0x0000004a02057812 */ /* 0x000fe400078efcff */
[----:B------:R-:W-:Y:S02]  /*40e0*/  ISETP.NE.U32.AND P3, PT, R15, RZ, PT ;  /* 0x000000ff0f00720c */ /* 0x000fe40003f65070 */
[----:B------:R-:W-:Y:S01]  /*40f0*/  ISETP.NE.U32.AND P5, PT, R14, RZ, PT ;  /* 0x000000ff0e00720c */ /* 0x000fe20003fa5070 */
[----:B------:R-:W-:Y:S01]  /*4100*/  VIADD R14, R16, UR7 ;  /* 0x00000007100e7c36 */ /* 0x000fe20008000000 */
[----:B------:R-:W-:Y:S02]  /*4110*/  SEL R15, R31, RZ, !P4 ;  /* 0x000000ff1f0f7207 */ /* 0x000fe40006000000 */
[----:B------:R-:W-:-:S02]  /*4120*/  ISETP.GE.AND P2, PT, R5, R124, PT ;  /* 0x0000007c0500720c */ /* 0x000fc40003f46270 */
[C---:B------:R-:W-:Y:S01]  /*4130*/  LOP3.LUT R7, R2.reuse, 0x68, RZ, 0xfc, !PT ;  /* 0x0000006802077812 */ /* 0x040fe200078efcff */
[----:B------:R-:W-:Y:S01]  /*4140*/  LDGSTS.E [R14], desc[UR22][R164.64], P6 ;  /* 0x00000000a40e7fae */ /* 0x000fe2000b1a1016 */
[----:B------:R-:W-:Y:S02]  /*4150*/  ISETP.NE.U32.AND P4, PT, R15, RZ, PT ;  /* 0x000000ff0f00720c */ /* 0x000fe40003f85070 */
[C---:B------:R-:W-:Y:S01]  /*4160*/  LOP3.LUT R6, R2.reuse, 0x6a, RZ, 0xfc, !PT ;  /* 0x0000006a02067812 */ /* 0x040fe200078efcff */
[----:B------:R-:W-:Y:S01]  /*4170*/  LDGSTS.E [R14+0x8], desc[UR22][R162.64], P1 ;  /* 0x00008000a20e7fae */ /* 0x000fe200089a1016 */
[----:B------:R-:W-:Y:S02]  /*4180*/  SEL R15, R31, RZ, !P2 ;  /* 0x000000ff1f0f7207 */ /* 0x000fe40005000000 */
[----:B------:R-:W-:Y:S01]  /*4190*/  ISETP.GE.AND P6, PT, R7, R124, PT ;  /* 0x0000007c0700720c */ /* 0x000fe20003fc6270 */
[----:B------:R-:W-:Y:S01]  /*41a0*/  LDGSTS.E [R14+0x2000], desc[UR22][R132.64], P3 ;  /* 0x02000000840e7fae */ /* 0x000fe200099a1016 */
[----:B------:R-:W-:-:S02]  /*41b0*/  LOP3.LUT R5, R2, 0xc, RZ, 0xfc, !PT ;  /* 0x0000000c02057812 */ /* 0x000fc400078efcff */
[-C--:B------:R-:W-:Y:S01]  /*41c0*/  ISETP.GE.AND P2, PT, R6, R124.reuse, PT ;  /* 0x0000007c0600720c */ /* 0x080fe20003f46270 */
[----:B------:R-:W-:Y:S01]  /*41d0*/  LDGSTS.E [R14+0x2008], desc[UR22][R130.64], P5 ;  /* 0x02008000820e7fae */ /* 0x000fe2000a9a1016 */
[----:B------:R-:W-:Y:S02]  /*41e0*/  ISETP.NE.U32.AND P1, PT, R15, RZ, PT ;  /* 0x000000ff0f00720c */ /* 0x000fe40003f25070 */
[----:B------:R-:W-:Y:S01]  /*41f0*/  SEL R16, R31, RZ, !P6 ;  /* 0x000000ff1f107207 */ /* 0x000fe20007000000 */
[----:B------:R-:W-:Y:S01]  /*4200*/  LDGSTS.E [R14+0x4000], desc[UR22][R98.64], P4 ;  /* 0x04000000620e7fae */ /* 0x000fe2000a1a1016 */
[----:B------:R-:W-:Y:S02]  /*4210*/  ISETP.GE.AND P6, PT, R5, R124, PT ;  /* 0x0000007c0500720c */ /* 0x000fe40003fc6270 */
[----:B------:R-:W-:Y:S02]  /*4220*/  SEL R15, R31, RZ, !P2 ;  /* 0x000000ff1f0f7207 */ /* 0x000fe40005000000 */
[----:B------:R-:W-:-:S02]  /*4230*/  ISETP.NE.U32.AND P2, PT, R16, RZ, PT ;  /* 0x000000ff1000720c */ /* 0x000fc40003f45070 */
[----:B------:R-:W-:Y:S02]  /*4240*/  SEL R16, R31, RZ, !P6 ;  /* 0x000000ff1f107207 */ /* 0x000fe40007000000 */
[-C--:B------:R-:W-:Y:S01]  /*4250*/  ISETP.GE.AND P5, PT, R180, R124.reuse, PT ;  /* 0x0000007cb400720c */ /* 0x080fe20003fa6270 */
[----:B------:R-:W-:Y:S01]  /*4260*/  LDGSTS.E [R14+0x4008], desc[UR22][R96.64], P1 ;  /* 0x04008000600e7fae */ /* 0x000fe200089a1016 */
[----:B------:R-:W-:Y:S02]  /*4270*/  ISETP.NE.U32.AND P6, PT, R15, RZ, PT ;  /* 0x000000ff0f00720c */ /* 0x000fe40003fc5070 */
[----:B------:R-:W-:Y:S02]  /*4280*/  LOP3.LUT R6, R2, 0x2c, RZ, 0xfc, !PT ;  /* 0x0000002c02067812 */ /* 0x000fe400078efcff */
[----:B------:R-:W-:Y:S02]  /*4290*/  SEL R15, R31, RZ, !P5 ;  /* 0x000000ff1f0f7207 */ /* 0x000fe40006800000 */
[-C--:B------:R-:W-:Y:S01]  /*42a0*/  ISETP.GE.AND P4, PT, R6, R124.reuse, PT ;  /* 0x0000007c0600720c */ /* 0x080fe20003f86270 */
[----:B------:R-:W-:Y:S01]  /*42b0*/  LDGSTS.E [R14+0x6000], desc[UR22][R66.64], P2 ;  /* 0x06000000420e7fae */ /* 0x000fe200091a1016 */
[----:B------:R-:W-:-:S02]  /*42c0*/  ISETP.GE.AND P5, PT, R179, R124, PT ;  /* 0x0000007cb300720c */ /* 0x000fc40003fa6270 */
[----:B------:R-:W-:Y:S02]  /*42d0*/  ISETP.NE.U32.AND P3, PT, R16, RZ, PT ;  /* 0x000000ff1000720c */ /* 0x000fe40003f65070 */
[----:B------:R-:W-:Y:S01]  /*42e0*/  LOP3.LUT R5, R2, 0x4c, RZ, 0xfc, !PT ;  /* 0x0000004c02057812 */ /* 0x000fe200078efcff */
[----:B------:R-:W-:Y:S01]  /*42f0*/  LDGSTS.E [R14+0x6008], desc[UR22][R64.64], P6 ;  /* 0x06008000400e7fae */ /* 0x000fe2000b1a1016 */
[----:B------:R-:W-:Y:S02]  /*4300*/  ISETP.NE.U32.AND P1, PT, R15, RZ, PT ;  /* 0x000000ff0f00720c */ /* 0x000fe40003f25070 */
[C---:B------:R-:W-:Y:S02]  /*4310*/  SEL R16, R31.reuse, RZ, !P4 ;  /* 0x000000ff1f107207 */ /* 0x040fe40006000000 */
[----:B------:R-:W-:Y:S02]  /*4320*/  SEL R15, R31, RZ, !P5 ;  /* 0x000000ff1f0f7207 */ /* 0x000fe40006800000 */
[----:B------:R-:W-:-:S02]  /*4330*/  ISETP.GE.AND P4, PT, R5, R124, PT ;  /* 0x0000007c0500720c */ /* 0x000fc40003f86270 */
[----:B------:R-:W-:Y:S02]  /*4340*/  ISETP.NE.U32.AND P5, PT, R16, RZ, PT ;  /* 0x000000ff1000720c */ /* 0x000fe40003fa5070 */
[----:B------:R-:W-:Y:S01]  /*4350*/  ISETP.NE.U32.AND P2, PT, R15, RZ, PT ;  /* 0x000000ff0f00720c */ /* 0x000fe20003f45070 */
[----:B------:R-:W-:Y:S01]  /*4360*/  VIADD R15, R18, UR7 ;  /* 0x00000007120f7c36 */ /* 0x000fe20008000000 */
[C---:B------:R-:W-:Y:S02]  /*4370*/  SEL R16, R31.reuse, RZ, !P4 ;  /* 0x000000ff1f107207 */ /* 0x040fe40006000000 */
[----:B------:R-:W-:Y:S02]  /*4380*/  ISETP.GE.AND P6, PT, R178, R124, PT ;  /* 0x0000007cb200720c */ /* 0x000fe40003fc6270 */
[----:B------:R-:W-:Y:S01]  /*4390*/  ISETP.NE.U32.AND P4, PT, R16, RZ, PT ;  /* 0x000000ff1000720c */ /* 0x000fe20003f85070 */
[----:B------:R-:W-:Y:S01]  /*43a0*/  LDGSTS.E [R15], desc[UR22][R160.64], P3 ;  /* 0x00000000a00f7fae */ /* 0x000fe200099a1016 */
[----:B------:R-:W-:-:S02]  /*43b0*/  SEL R16, R31, RZ, !P6 ;  /* 0x000000ff1f107207 */ /* 0x000fc40007000000 */
[-C--:B------:R-:W-:Y:S01]  /*43c0*/  ISETP.GE.AND P3, PT, R17, R124.reuse, PT ;  /* 0x0000007c1100720c */ /* 0x080fe20003f66270 */
[----:B------:R-:W-:Y:S01]  /*43d0*/  LDGSTS.E [R15+0x8], desc[UR22][R158.64], P1 ;  /* 0x000080009e0f7fae */ /* 0x000fe200089a1016 */
[----:B------:R-:W-:Y:S02]  /*43e0*/  LOP3.LUT R18, R2, 0x10, RZ, 0xfc, !PT ;  /* 0x0000001002127812 */ /* 0x000fe400078efcff */
[-C--:B------:R-:W-:Y:S01]  /*43f0*/  ISETP.GE.AND P6, PT, R177, R124.reuse, PT ;  /* 0x0000007cb100720c */ /* 0x080fe20003fc6270 */
[----:B------:R-:W-:Y:S01]  /*4400*/  LDGSTS.E [R15+0x2000], desc[UR22][R128.64], P5 ;  /* 0x02000000800f7fae */ /* 0x000fe2000a9a1016 */
[----:B------:R-:W-:Y:S02]  /*4410*/  ISETP.NE.U32.AND P1, PT, R16, RZ, PT ;  /* 0x000000ff1000720c */ /* 0x000fe40003f25070 */
[----:B------:R-:W-:Y:S01]  /*4420*/  SEL R17, R31, RZ, !P3 ;  /* 0x000000ff1f117207 */ /* 0x000fe20005800000 */
[----:B------:R-:W-:Y:S01]  /*4430*/  LDGSTS.E [R15+0x2008], desc[UR22][R126.64], P2 ;  /* 0x020080007e0f7fae */ /* 0x000fe200091a1016 */
[----:B------:R-:W-:-:S02]  /*4440*/  ISETP.GE.AND P3, PT, R18, R124, PT ;  /* 0x0000007c1200720c */ /* 0x000fc40003f66270 */
[----:B------:R-:W-:Y:S01]  /*4450*/  SEL R16, R31, RZ, !P6 ;  /* 0x000000ff1f107207 */ /* 0x000fe20007000000 */
[----:B------:R-:W-:Y:S01]  /*4460*/  LDGSTS.E [R15+0x4000], desc[UR22][R94.64], P4 ;  /* 0x040000005e0f7fae */ /* 0x000fe2000a1a1016 */
[----:B------:R-:W-:Y:S02]  /*4470*/  ISETP.NE.U32.AND P6, PT, R17, RZ, PT ;  /* 0x000000ff1100720c */ /* 0x000fe40003fc5070 */
[----:B------:R-:W-:Y:S02]  /*4480*/  ISETP.GE.AND P2, PT, R29, R124, PT ;  /* 0x0000007c1d00720c */ /* 0x000fe40003f46270 */
[----:B------:R-:W-:Y:S01]  /*4490*/  SEL R17, R31, RZ, !P3 ;  /* 0x000000ff1f117207 */ /* 0x000fe20005800000 */
[----:B------:R-:W-:Y:S01]  /*44a0*/  LDGSTS.E [R15+0x4008], desc[UR22][R92.64], P1 ;  /* 0x040080005c0f7fae */ /* 0x000fe200089a1016 */
[----:B------:R-:W-:Y:S02]  /*44b0*/  LOP3.LUT R18, R2, 0x30, RZ, 0xfc, !PT ;  /* 0x0000003002127812 */ /* 0x000fe400078efcff */
[----:B------:R-:W-:-:S02]  /*44c0*/  ISETP.NE.U32.AND P3, PT, R16, RZ, PT ;  /* 0x000000ff1000720c */ /* 0x000fc40003f65070 */
[----:B------:R-:W-:Y:S02]  /*44d0*/  SEL R16, R31, RZ, !P2 ;  /* 0x000000ff1f107207 */ /* 0x000fe40005000000 */
[-C--:B------:R-:W-:Y:S01]  /*44e0*/  ISETP.GE.AND P4, PT, R18, R124.reuse, PT ;  /* 0x0000007c1200720c */ /* 0x080fe20003f86270 */
[----:B------:R-:W-:Y:S01]  /*44f0*/  LDGSTS.E [R15+0x6000], desc[UR22][R62.64], P6 ;  /* 0x060000003e0f7fae */ /* 0x000fe2000b1a1016 */
[----:B------:R-:W-:Y:S02]  /*4500*/  ISETP.GE.AND P2, PT, R19, R124, PT ;  /* 0x0000007c1300720c */ /* 0x000fe40003f46270 */
[----:B------:R-:W-:Y:S02]  /*4510*/  ISETP.NE.U32.AND P5, PT, R17, RZ, PT ;  /* 0x000000ff1100720c */ /* 0x000fe40003fa5070 */
[----:B------:R-:W-:Y:S02]  /*4520*/  LOP3.LUT R18, R2, 0x50, RZ, 0xfc, !PT ;  /* 0x0000005002127812 */ /* 0x000fe400078efcff */
[----:B------:R-:W-:Y:S01]  /*4530*/  ISETP.NE.U32.AND P1, PT, R16, RZ, PT ;  /* 0x000000ff1000720c */ /* 0x000fe20003f25070 */
[----:B------:R-:W-:Y:S01]  /*4540*/  LDGSTS.E [R15+0x6008], desc[UR22][R60.64], P3 ;  /* 0x060080003c0f7fae */ /* 0x000fe200099a1016 */
[----:B------:R-:W-:-:S02]  /*4550*/  SEL R17, R31, RZ, !P4 ;  /* 0x000000ff1f117207 */ /* 0x000fc40006000000 */
[----:B------:R-:W-:Y:S02]  /*4560*/  SEL R16, R31, RZ, !P2 ;  /* 0x000000ff1f107207 */ /* 0x000fe40005000000 */
[----:B------:R-:W-:Y:S02]  /*4570*/  ISETP.GE.AND P4, PT, R18, R124, PT ;  /* 0x0000007c1200720c */ /* 0x000fe40003f86270 */
[----:B------:R-:W-:Y:S02]  /*4580*/  LOP3.LUT R29, R2, 0x52, RZ, 0xfc, !PT ;  /* 0x00000052021d7812 */ /* 0x000fe400078efcff */
[----:B------:R-:W-:Y:S02]  /*4590*/  ISETP.NE.U32.AND P2, PT, R17, RZ, PT ;  /* 0x000000ff1100720c */ /* 0x000fe40003f45070 */
[----:B------:R-:W-:Y:S01]  /*45a0*/  ISETP.NE.U32.AND P6, PT, R16, RZ, PT ;  /* 0x000000ff1000720c */ /* 0x000fe20003fc5070 */
[----:B------:R-:W-:Y:S01]  /*45b0*/  VIADD R16, R30, UR7 ;  /* 0x000000071e107c36 */ /* 0x000fe20008000000 */
[----:B------:R-:W-:-:S02]  /*45c0*/  SEL R17, R31, RZ, !P4 ;  /* 0x000000ff1f117207 */ /* 0x000fc40006000000 */
[C---:B------:R-:W-:Y:S02]  /*45d0*/  LOP3.LUT R19, R2.reuse, 0x70, RZ, 0xfc, !PT ;  /* 0x0000007002137812 */ /* 0x040fe400078efcff */
[-C--:B------:R-:W-:Y:S01]  /*45e0*/  ISETP.GE.AND P3, PT, R29, R124.reuse, PT ;  /* 0x0000007c1d00720c */ /* 0x080fe20003f66270 */
[----:B------:R-:W-:Y:S01]  /*45f0*/  LDGSTS.E [R16], desc[UR22][R156.64], P5 ;  /* 0x000000009c107fae */ /* 0x000fe2000a9a1016 */
[----:B------:R-:W-:Y:S02]  /*4600*/  ISETP.NE.U32.AND P4, PT, R17, RZ, PT ;  /* 0x000000ff1100720c */ /* 0x000fe40003f85070 */
[C---:B------:R-:W-:Y:S01]  /*4610*/  LOP3.LUT R18, R2.reuse, 0x72, RZ, 0xfc, !PT ;  /* 0x0000007202127812 */ /* 0x040fe200078efcff */
[----:B------:R-:W-:Y:S01]  /*4620*/  LDGSTS.E [R16+0x8], desc[UR22][R154.64], P1 ;  /* 0x000080009a107fae */ /* 0x000fe200089a1016 */
[----:B------:R-:W-:Y:S02]  /*4630*/  ISETP.GE.AND P5, PT, R19, R124, PT ;  /* 0x0000007c1300720c */ /* 0x000fe40003fa6270 */
[----:B------:R-:W-:Y:S01]  /*4640*/  SEL R17, R31, RZ, !P3 ;  /* 0x000000ff1f117207 */ /* 0x000fe20005800000 */
[----:B------:R-:W-:Y:S01]  /*4650*/  LDGSTS.E [R16+0x2000], desc[UR22][R122.64], P2 ;  /* 0x020000007a107fae */ /* 0x000fe200091a1016 */
[----:B------:R-:W-:-:S02]  /*4660*/  LOP3.LUT R19, R2, 0x14, RZ, 0xfc, !PT ;  /* 0x0000001402137812 */ /* 0x000fc400078efcff */
[-C--:B------:R-:W-:Y:S01]  /*4670*/  ISETP.GE.AND P3, PT, R18, R124.reuse, PT ;  /* 0x0000007c1200720c */ /* 0x080fe20003f66270 */
[----:B------:R-:W-:Y:S01]  /*4680*/  LDGSTS.E [R16+0x2008], desc[UR22][R120.64], P6 ;  /* 0x0200800078107fae */ /* 0x000fe2000b1a1016 */
[----:B------:R-:W-:Y:S02]  /*4690*/  SEL R18, R31, RZ, !P5 ;  /* 0x000000ff1f127207 */ /* 0x000fe40006800000 */
[----:B------:R-:W-:Y:S01]  /*46a0*/  ISETP.NE.U32.AND P1, PT, R17, RZ, PT ;  /* 0x000000ff1100720c */ /* 0x000fe20003f25070 */
[----:B------:R-:W-:Y:S01]  /*46b0*/  LDGSTS.E [R16+0x4000], desc[UR22][R90.64], P4 ;  /* 0x040000005a107fae */ /* 0x000fe2000a1a1016 */
[----:B------:R-:W-:Y:S02]  /*46c0*/  ISETP.GE.AND P5, PT, R19, R124, PT ;  /* 0x0000007c1300720c */ /* 0x000fe40003fa6270 */
[----:B------:R-:W-:Y:S02]  /*46d0*/  LOP3.LUT R30, R2, 0x16, RZ, 0xfc, !PT ;  /* 0x00000016021e7812 */ /* 0x000fe400078efcff */
[----:B------:R-:W-:-:S02]  /*46e0*/  SEL R17, R31, RZ, !P3 ;  /* 0x000000ff1f117207 */ /* 0x000fc40005800000 */
[----:B------:R-:W-:Y:S02]  /*46f0*/  ISETP.NE.U32.AND P3, PT, R18, RZ, PT ;  /* 0x000000ff1200720c */ /* 0x000fe40003f65070 */
[----:B------:R-:W-:Y:S02]  /*4700*/  LOP3.LUT R19, R2, 0x34, RZ, 0xfc, !PT ;  /* 0x0000003402137812 */ /* 0x000fe400078efcff */
[----:B------:R-:W-:Y:S01]  /*4710*/  SEL R18, R31, RZ, !P5 ;  /* 0x000000ff1f127207 */ /* 0x000fe20006800000 */
[----:B------:R-:W-:Y:S01]  /*4720*/  LDGSTS.E [R16+0x4008], desc[UR22][R88.64], P1 ;  /* 0x0400800058107fae */ /* 0x000fe200089a1016 */
[-C--:B------:R-:W-:Y:S02]  /*4730*/  ISETP.GE.AND P6, PT, R30, R124.reuse, PT ;  /* 0x0000007c1e00720c */ /* 0x080fe40003fc6270 */
[----:B------:R-:W-:Y:S02]  /*4740*/  LOP3.LUT R29, R2, 0x36, RZ, 0xfc, !PT ;  /* 0x00000036021d7812 */ /* 0x000fe400078efcff */
[----:B------:R-:W-:-:S02]  /*4750*/  ISETP.GE.AND P4, PT, R19, R124, PT ;  /* 0x0000007c1300720c */ /* 0x000fc40003f86270 */
[----:B------:R-:W-:Y:S01]  /*4760*/  ISETP.NE.U32.AND P5, PT, R18, RZ, PT ;  /* 0x000000ff1200720c */ /* 0x000fe20003fa5070 */
[----:B------:R-:W-:Y:S01]  /*4770*/  LDGSTS.E [R16+0x6000], desc[UR22][R58.64], P3 ;  /* 0x060000003a107fae */ /* 0x000fe200099a1016 */
[----:B------:R-:W-:Y:S02]  /*4780*/  LOP3.LUT R19, R2, 0x54, RZ, 0xfc, !PT ;  /* 0x0000005402137812 */ /* 0x000fe400078efcff */
[----:B------:R-:W-:Y:S02]  /*4790*/  SEL R18, R31, RZ, !P6 ;  /* 0x000000ff1f127207 */ /* 0x000fe40007000000 */
[----:B------:R-:W-:Y:S02]  /*47a0*/  ISETP.NE.U32.AND P2, PT, R17, RZ, PT ;  /* 0x000000ff1100720c */ /* 0x000fe40003f45070 */
[----:B------:R-:W-:Y:S02]  /*47b0*/  ISETP.GE.AND P6, PT, R29, R124, PT ;  /* 0x0000007c1d00720c */ /* 0x000fe40003fc6270 */
[----:B------:R-:W-:-:S02]  /*47c0*/  SEL R17, R31, RZ, !P4 ;  /* 0x000000ff1f117207 */ /* 0x000fc40006000000 */
[----:B------:R-:W-:Y:S02]  /*47d0*/  ISETP.GE.AND P4, PT, R19, R124, PT ;  /* 0x0000007c1300720c */ /* 0x000fe40003f86270 */
[----:B------:R-:W-:Y:S02]  /*47e0*/  ISETP.NE.U32.AND P1, PT, R18, RZ, PT ;  /* 0x000000ff1200720c */ /* 0x000fe40003f25070 */
[----:B------:R-:W-:Y:S02]  /*47f0*/  SEL R18, R31, RZ, !P6 ;  /* 0x000000ff1f127207 */ /* 0x000fe40007000000 */
[----:B------:R-:W-:Y:S01]  /*4800*/  ISETP.NE.U32.AND P6, PT, R17, RZ, PT ;  /* 0x000000ff1100720c */ /* 0x000fe20003fc5070 */
[----:B------:R-:W-:Y:S01]  /*4810*/  LDGSTS.E [R16+0x6008], desc[UR22][R56.64], P2 ;  /* 0x0600800038107fae */ /* 0x000fe200091a1016 */
[----:B------:R-:W-:Y:S02]  /*4820*/  SEL R17, R31, RZ, !P4 ;  /* 0x000000ff1f117207 */ /* 0x000fe40006000000 */
[----:B------:R-:W-:-:S02]  /*4830*/  LOP3.LUT R29, R2, 0x56, RZ, 0xfc, !PT ;  /* 0x00000056021d7812 */ /* 0x000fc400078efcff */
[----:B------:R-:W-:Y:S01]  /*4840*/  ISETP.NE.U32.AND P4, PT, R17, RZ, PT ;  /* 0x000000ff1100720c */ /* 0x000fe20003f85070 */
[----:B------:R-:W-:Y:S01]  /*4850*/  VIADD R17, R32, UR7 ;  /* 0x0000000720117c36 */ /* 0x000fe20008000000 */
[----:B------:R-:W-:Y:S02]  /*4860*/  LOP3.LUT R19, R2, 0x74, RZ, 0xfc, !PT ;  /* 0x0000007402137812 */ /* 0x000fe400078efcff */
[----:B------:R-:W-:Y:S02]  /*4870*/  ISETP.NE.U32.AND P3, PT, R18, RZ, PT ;  /* 0x000000ff1200720c */ /* 0x000fe40003f65070 */
[-C--:B------:R-:W-:Y:S01]  /*4880*/  ISETP.GE.AND P2, PT, R29, R124.reuse, PT ;  /* 0x0000007c1d00720c */ /* 0x080fe20003f46270 */
[----:B------:R-:W-:Y:S01]  /*4890*/  LDGSTS.E [R17], desc[UR22][R152.64], P5 ;  /* 0x0000000098117fae */ /* 0x000fe2000a9a1016 */
[----:B------:R-:W-:Y:S02]  /*48a0*/  ISETP.GE.AND P5, PT, R19, R124, PT ;  /* 0x0000007c1300720c */ /* 0x000fe40003fa6270 */
[----:B------:R-:W-:Y:S01]  /*48b0*/  LOP3.LUT R30, R2, 0x76, RZ, 0xfc, !PT ;  /* 0x00000076021e7812 */ /* 0x000fe200078efcff */
[----:B------:R-:W-:Y:S01]  /*48c0*/  LDGSTS.E [R17+0x8], desc[UR22][R150.64], P1 ;  /* 0x0000800096117fae */ /* 0x000fe200089a1016 */
[----:B------:R-:W-:-:S02]  /*48d0*/  SEL R19, R31, RZ, !P2 ;  /* 0x000000ff1f137207 */ /* 0x000fc40005000000 */
[----:B------:R-:W-:Y:S01]  /*48e0*/  LOP3.LUT R29, R2, 0x18, RZ, 0xfc, !PT ;  /* 0x00000018021d7812 */ /* 0x000fe200078efcff */
[----:B------:R-:W-:Y:S01]  /*48f0*/  LDGSTS.E [R17+0x2000], desc[UR22][R118.64], P6 ;  /* 0x0200000076117fae */ /* 0x000fe2000b1a1016 */
[-C--:B------:R-:W-:Y:S02]  /*4900*/  ISETP.GE.AND P2, PT, R30, R124.reuse, PT ;  /* 0x0000007c1e00720c */ /* 0x080fe40003f46270 */
[----:B------:R-:W-:Y:S01]  /*4910*/  ISETP.NE.U32.AND P1, PT, R19, RZ, PT ;  /* 0x000000ff1300720c */ /* 0x000fe20003f25070 */
[----:B------:R-:W-:Y:S01]  /*4920*/  LDGSTS.E [R17+0x2008], desc[UR22][R116.64], P3 ;  /* 0x0200800074117fae */ /* 0x000fe200099a1016 */
[----:B------:R-:W-:Y:S02]  /*4930*/  SEL R18, R31, RZ, !P5 ;  /* 0x000000ff1f127207 */ /* 0x000fe40006800000 */
[----:B------:R-:W-:Y:S01]  /*4940*/  LOP3.LUT R32, R2, 0x1a, RZ, 0xfc, !PT ;  /* 0x0000001a02207812 */ /* 0x000fe200078efcff */
[----:B------:R-:W-:Y:S01]  /*4950*/  LDGSTS.E [R17+0x4000], desc[UR22][R86.64], P4 ;  /* 0x0400000056117fae */ /* 0x000fe2000a1a1016 */
[----:B------:R-:W-:-:S02]  /*4960*/  ISETP.GE.AND P5, PT, R29, R124, PT ;  /* 0x0000007c1d00720c */ /* 0x000fc40003fa6270 */
[C---:B------:R-:W-:Y:S02]  /*4970*/  SEL R19, R31.reuse, RZ, !P2 ;  /* 0x000000ff1f137207 */ /* 0x040fe40005000000 */
[----:B------:R-:W-:Y:S02]  /*4980*/  LOP3.LUT R29, R2, 0x38, RZ, 0xfc, !PT ;  /* 0x00000038021d7812 */ /* 0x000fe400078efcff */
[----:B------:R-:W-:Y:S01]  /*4990*/  ISETP.NE.U32.AND P2, PT, R18, RZ, PT ;  /* 0x000000ff1200720c */ /* 0x000fe20003f45070 */
[----:B------:R-:W-:Y:S01]  /*49a0*/  LDGSTS.E [R17+0x4008], desc[UR22][R84.64], P1 ;  /* 0x0400800054117fae */ /* 0x000fe200089a1016 */
[----:B------:R-:W-:Y:S02]  /*49b0*/  ISETP.GE.AND P3, PT, R32, R124, PT ;  /* 0x0000007c2000720c */ /* 0x000fe40003f66270 */
[----:B------:R-:W-:Y:S02]  /*49c0*/  SEL R18, R31, RZ, !P5 ;  /* 0x000000ff1f127207 */ /* 0x000fe40006800000 */
[----:B------:R-:W-:-:S02]  /*49d0*/  LOP3.LUT R30, R2, 0x3a, RZ, 0xfc, !PT ;  /* 0x0000003a021e7812 */ /* 0x000fc400078efcff */
[----:B------:R-:W-:Y:S02]  /*49e0*/  ISETP.NE.U32.AND P6, PT, R19, RZ, PT ;  /* 0x000000ff1300720c */ /* 0x000fe40003fc5070 */
[-C--:B------:R-:W-:Y:S02]  /*49f0*/  ISETP.GE.AND P4, PT, R29, R124.reuse, PT ;  /* 0x0000007c1d00720c */ /* 0x080fe40003f86270 */
[----:B------:R-:W-:Y:S01]  /*4a00*/  LOP3.LUT R29, R2, 0x58, RZ, 0xfc, !PT ;  /* 0x00000058021d7812 */ /* 0x000fe200078efcff */
[----:B------:R-:W-:Y:S01]  /*4a10*/  LDGSTS.E [R17+0x6000], desc[UR22][R54.64], P2 ;  /* 0x0600000036117fae */ /* 0x000fe200091a1016 */
[----:B------:R-:W-:Y:S02]  /*4a20*/  SEL R19, R31, RZ, !P3 ;  /* 0x000000ff1f137207 */ /* 0x000fe40005800000 */
[----:B------:R-:W-:Y:S02]  /*4a30*/  ISETP.NE.U32.AND P5, PT, R18, RZ, PT ;  /* 0x000000ff1200720c */ /* 0x000fe40003fa5070 */
[----:B------:R-:W-:-:S02]  /*4a40*/  ISETP.GE.AND P3, PT, R30, R124, PT ;  /* 0x0000007c1e00720c */ /* 0x000fc40003f66270 */
[----:B------:R-:W-:Y:S01]  /*4a50*/  SEL R18, R31, RZ, !P4 ;  /* 0x000000ff1f127207 */ /* 0x000fe20006000000 */
[----:B------:R-:W-:Y:S01]  /*4a60*/  LDGSTS.E [R17+0x6008], desc[UR22][R52.64], P6 ;  /* 0x0600800034117fae */ /* 0x000fe2000b1a1016 */
[----:B------:R-:W-:Y:S02]  /*4a70*/  ISETP.GE.AND P4, PT, R29, R124, PT ;  /* 0x0000007c1d00720c */ /* 0x000fe40003f86270 */
[----:B------:R-:W-:Y:S02]  /*4a80*/  ISETP.NE.U32.AND P1, PT, R19, RZ, PT ;  /* 0x000000ff1300720c */ /* 0x000fe40003f25070 */
[C---:B------:R-:W-:Y:S02]  /*4a90*/  SEL R19, R31.reuse, RZ, !P3 ;  /* 0x000000ff1f137207 */ /* 0x040fe40005800000 */
[----:B------:R-:W-:Y:S02]  /*4aa0*/  ISETP.NE.U32.AND P3, PT, R18, RZ, PT ;  /* 0x000000ff1200720c */ /* 0x000fe40003f65070 */
[----:B------:R-:W-:-:S02]  /*4ab0*/  SEL R18, R31, RZ, !P4 ;  /* 0x000000ff1f127207 */ /* 0x000fc40006000000 */
[----:B------:R-:W-:Y:S02]  /*4ac0*/  LOP3.LUT R30, R2, 0x5a, RZ, 0xfc, !PT ;  /* 0x0000005a021e7812 */ /* 0x000fe400078efcff */
[----:B------:R-:W-:Y:S01]  /*4ad0*/  ISETP.NE.U32.AND P4, PT, R18, RZ, PT ;  /* 0x000000ff1200720c */ /* 0x000fe20003f85070 */
[----:B------:R-:W-:Y:S01]  /*4ae0*/  VIADD R18, R33, UR7 ;  /* 0x0000000721127c36 */ /* 0x000fe20008000000 */
[----:B------:R-:W-:Y:S01]  /*4af0*/  ISETP.NE.U32.AND P2, PT, R19, RZ, PT ;  /* 0x000000ff1300720c */ /* 0x000fe20003f45070 */
[----:B------:R-:W-:Y:S01]  /*4b00*/  VIADD R33, R3, UR7 ;  /* 0x0000000703217c36 */ /* 0x000fe20008000000 */
[----:B------:R-:W-:Y:S02]  /*4b10*/  ISETP.GE.AND P6, PT, R30, R124, PT ;  /* 0x0000007c1e00720c */ /* 0x000fe40003fc6270 */
[----:B------:R-:W-:Y:S01]  /*4b20*/  LOP3.LUT R29, R2, 0x78, RZ, 0xfc, !PT ;  /* 0x00000078021d7812 */ /* 0x000fe200078efcff */
[----:B------:R-:W-:Y:S01]  /*4b30*/  LDGSTS.E [R18], desc[UR22][R148.64], P5 ;  /* 0x0000000094127fae */ /* 0x000fe2000a9a1016 */
[----:B------:R-:W-:-:S02]  /*4b40*/  SEL R30, R31, RZ, !P6 ;  /* 0x000000ff1f1e7207 */ /* 0x000fc40007000000 */
[C---:B------:R-:W-:Y:S01]  /*4b50*/  LOP3.LUT R32, R2.reuse, 0x7a, RZ, 0xfc, !PT ;  /* 0x0000007a02207812 */ /* 0x040fe200078efcff */
[----:B------:R-:W-:Y:S01]  /*4b60*/  LDGSTS.E [R18+0x8], desc[UR22][R146.64], P1 ;  /* 0x0000800092127fae */ /* 0x000fe200089a1016 */
[-C--:B------:R-:W-:Y:S02]  /*4b70*/  ISETP.GE.AND P5, PT, R29, R124.reuse, PT ;  /* 0x0000007c1d00720c */ /* 0x080fe40003fa6270 */
[----:B------:R-:W-:Y:S01]  /*4b80*/  LOP3.LUT R29, R2, 0x1c, RZ, 0xfc, !PT ;  /* 0x0000001c021d7812 */ /* 0x000fe200078efcff */
[----:B------:R-:W-:Y:S01]  /*4b90*/  LDGSTS.E [R18+0x2000], desc[UR22][R114.64], P3 ;  /* 0x0200000072127fae */ /* 0x000fe200099a1016 */
[----:B------:R-:W-:Y:S02]  /*4ba0*/  ISETP.NE.U32.AND P1, PT, R30, RZ, PT ;  /* 0x000000ff1e00720c */ /* 0x000fe40003f25070 */
[----:B------:R-:W-:Y:S01]  /*4bb0*/  ISETP.GE.AND P6, PT, R32, R124, PT ;  /* 0x0000007c2000720c */ /* 0x000fe20003fc6270 */
[----:B------:R-:W-:Y:S01]  /*4bc0*/  LDGSTS.E [R18+0x2008], desc[UR22][R112.64], P2 ;  /* 0x0200800070127fae */ /* 0x000fe200091a1016 */
[----:B------:R-:W-:-:S02]  /*4bd0*/  SEL R19, R31, RZ, !P5 ;  /* 0x000000ff1f137207 */ /* 0x000fc40006800000 */
[-C--:B------:R-:W-:Y:S01]  /*4be0*/  ISETP.GE.AND P5, PT, R29, R124.reuse, PT ;  /* 0x0000007c1d00720c */ /* 0x080fe20003fa6270 */
[----:B------:R-:W-:Y:S01]  /*4bf0*/  LDGSTS.E [R18+0x4000], desc[UR22][R82.64], P4 ;  /* 0x0400000052127fae */ /* 0x000fe2000a1a1016 */
[----:B------:R-:W-:Y:S02]  /*4c00*/  LOP3.LUT R29, R2, 0x3c, RZ, 0xfc, !PT ;  /* 0x0000003c021d7812 */ /* 0x000fe400078efcff */
[----:B------:R-:W-:Y:S02]  /*4c10*/  SEL R30, R31, RZ, !P6 ;  /* 0x000000ff1f1e7207 */ /* 0x000fe40007000000 */
[----:B------:R-:W-:Y:S01]  /*4c20*/  ISETP.NE.U32.AND P6, PT, R19, RZ, PT ;  /* 0x000000ff1300720c */ /* 0x000fe20003fc5070 */
[----:B------:R-:W-:Y:S01]  /*4c30*/  LDGSTS.E [R18+0x4008], desc[UR22][R80.64], P1 ;  /* 0x0400800050127fae */ /* 0x000fe200089a1016 */
[----:B------:R-:W-:Y:S02]  /*4c40*/  ISETP.GE.AND P2, PT, R176, R124, PT ;  /* 0x0000007cb000720c */ /* 0x000fe40003f46270 */
[----:B------:R-:W-:-:S02]  /*4c50*/  SEL R19, R31, RZ, !P5 ;  /* 0x000000ff1f137207 */ /* 0x000fc40006800000 */
[-C--:B------:R-:W-:Y:S02]  /*4c60*/  ISETP.GE.AND P4, PT, R29, R124.reuse, PT ;  /* 0x0000007c1d00720c */ /* 0x080fe40003f86270 */
[----:B------:R-:W-:Y:S02]  /*4c70*/  ISETP.NE.U32.AND P3, PT, R30, RZ, PT ;  /* 0x000000ff1e00720c */ /* 0x000fe40003f65070 */
[----:B------:R-:W-:Y:S02]  /*4c80*/  LOP3.LUT R29, R2, 0x5c, RZ, 0xfc, !PT ;  /* 0x0000005c021d7812 */ /* 0x000fe400078efcff */
[----:B------:R-:W-:Y:S01]  /*4c90*/  SEL R30, R31, RZ, !P2 ;  /* 0x000000ff1f1e7207 */ /* 0x000fe20005000000 */
[----:B------:R-:W-:Y:S01]  /*4ca0*/  LDGSTS.E [R18+0x6000], desc[UR22][R50.64], P6 ;  /* 0x0600000032127fae */ /* 0x000fe2000b1a1016 */
[----:B------:R-:W-:Y:S02]  /*4cb0*/  ISETP.NE.U32.AND P5, PT, R19, RZ, PT ;  /* 0x000000ff1300720c */ /* 0x000fe40003fa5070 */
[----:B------:R-:W-:-:S02]  /*4cc0*/  ISETP.GE.AND P2, PT, R175, R124, PT ;  /* 0x0000007caf00720c */ /* 0x000fc40003f46270 */
[----:B------:R-:W-:Y:S02]  /*4cd0*/  SEL R19, R31, RZ, !P4 ;  /* 0x000000ff1f137207 */ /* 0x000fe40006000000 */
[----:B------:R-:W-:Y:S01]  /*4ce0*/  ISETP.GE.AND P4, PT, R29, R124, PT ;  /* 0x0000007c1d00720c */ /* 0x000fe20003f86270 */
[----:B------:R-:W-:Y:S01]  /*4cf0*/  LDGSTS.E [R18+0x6008], desc[UR22][R48.64], P3 ;  /* 0x0600800030127fae */ /* 0x000fe200099a1016 */
[----:B------:R-:W-:Y:S02]  /*4d00*/  ISETP.NE.U32.AND P1, PT, R30, RZ, PT ;  /* 0x000000ff1e00720c */ /* 0x000fe40003f25070 */
[----:B------:R-:W-:Y:S02]  /*4d10*/  SEL R30, R31, RZ, !P2 ;  /* 0x000000ff1f1e7207 */ /* 0x000fe40005000000 */
[----:B------:R-:W-:Y:S02]  /*4d20*/  ISETP.NE.U32.AND P2, PT, R19, RZ, PT ;  /* 0x000000ff1300720c */ /* 0x000fe40003f45070 */
[----:B------:R-:W-:-:S02]  /*4d30*/  LOP3.LUT R32, R4, 0x70, RZ, 0x3c, !PT ;  /* 0x0000007004207812 */ /* 0x000fc400078e3cff */
[----:B------:R-:W-:Y:S02]  /*4d40*/  SEL R19, R31, RZ, !P4 ;  /* 0x000000ff1f137207 */ /* 0x000fe40006000000 */
[----:B------:R-:W-:Y:S02]  /*4d50*/  LOP3.LUT R29, R2, 0x7c, RZ, 0xfc, !PT ;  /* 0x0000007c021d7812 */ /* 0x000fe400078efcff */
[----:B------:R-:W-:Y:S01]  /*4d60*/  ISETP.NE.U32.AND P6, PT, R19, RZ, PT ;  /* 0x000000ff1300720c */ /* 0x000fe20003fc5070 */
[----:B------:R-:W-:Y:S01]  /*4d70*/  VIADD R19, R32, UR7 ;  /* 0x0000000720137c36 */ /* 0x000fe20008000000 */
[-C--:B------:R-:W-:Y:S02]  /*4d80*/  ISETP.GE.AND P3, PT, R174, R124.reuse, PT ;  /* 0x0000007cae00720c */ /* 0x080fe40003f66270 */
[----:B------:R-:W-:Y:S02]  /*4d90*/  ISETP.NE.U32.AND P4, PT, R30, RZ, PT ;  /* 0x000000ff1e00720c */ /* 0x000fe40003f85070 */
[----:B------:R-:W-:Y:S01]  /*4da0*/  LDGSTS.E [R19], desc[UR22][R144.64], P5 ;  /* 0x0000000090137fae */ /* 0x000fe2000a9a1016 */
[----:B------:R-:W-:-:S02]  /*4db0*/  ISETP.GE.AND P5, PT, R29, R124, PT ;  /* 0x0000007c1d00720c */ /* 0x000fc40003fa6270 */
[----:B------:R-:W-:Y:S01]  /*4dc0*/  SEL R30, R31, RZ, !P3 ;  /* 0x000000ff1f1e7207 */ /* 0x000fe20005800000 */
[----:B------:R-:W-:Y:S01]  /*4dd0*/  LDGSTS.E [R19+0x8], desc[UR22][R142.64], P1 ;  /* 0x000080008e137fae */ /* 0x000fe200089a1016 */
[----:B------:R-:W-:Y:S02]  /*4de0*/  LOP3.LUT R29, R172, 0x7f, RZ, 0xc0, !PT ;  /* 0x0000007fac1d7812 */ /* 0x000fe400078ec0ff */
[-C--:B------:R-:W-:Y:S01]  /*4df0*/  ISETP.GE.AND P3, PT, R173, R124.reuse, PT ;  /* 0x0000007cad00720c */ /* 0x080fe20003f66270 */
[----:B------:R-:W-:Y:S01]  /*4e00*/  LDGSTS.E [R19+0x2000], desc[UR22][R110.64], P2 ;  /* 0x020000006e137fae */ /* 0x000fe200091a1016 */
[----:B------:R-:W-:Y:S02]  /*4e10*/  SEL R32, R31, RZ, !P5 ;  /* 0x000000ff1f207207 */ /* 0x000fe40006800000 */
[----:B------:R-:W-:Y:S01]  /*4e20*/  ISETP.NE.U32.AND P1, PT, R30, RZ, PT ;  /* 0x000000ff1e00720c */ /* 0x000fe20003f25070 */
[----:B------:R-:W-:Y:S01]  /*4e30*/  LDGSTS.E [R19+0x2008], desc[UR22][R108.64], P4 ;  /* 0x020080006c137fae */ /* 0x000fe2000a1a1016 */
[----:B------:R-:W-:-:S02]  /*4e40*/  ISETP.GE.AND P5, PT, R29, R124, PT ;  /* 0x0000007c1d00720c */ /* 0x000fc40003fa6270 */
[C---:B------:R-:W-:Y:S01]  /*4e50*/  SEL R30, R31.reuse, RZ, !P3 ;  /* 0x000000ff1f1e7207 */ /* 0x040fe20005800000 */
[----:B------:R-:W-:Y:S01]  /*4e60*/  LDGSTS.E [R19+0x4000], desc[UR22][R78.64], P6 ;  /* 0x040000004e137fae */ /* 0x000fe2000b1a1016 */
[----:B------:R-:W-:Y:S02]  /*4e70*/  ISETP.NE.U32.AND P3, PT, R32, RZ, PT ;  /* 0x000000ff2000720c */ /* 0x000fe40003f65070 */
[----:B------:R-:W-:Y:S02]  /*4e80*/  SEL R31, R31, RZ, !P5 ;  /* 0x000000ff1f1f7207 */ /* 0x000fe40006800000 */
[----:B------:R-:W-:Y:S02]  /*4e90*/  ISETP.NE.U32.AND P5, PT, R30, RZ, PT ;  /* 0x000000ff1e00720c */ /* 0x000fe40003fa5070 */
[----:B------:R-:W-:Y:S01]  /*4ea0*/  ISETP.NE.U32.AND P2, PT, R31, RZ, PT ;  /* 0x000000ff1f00720c */ /* 0x000fe20003f45070 */
[----:B------:R-:W-:Y:S01]  /*4eb0*/  LDGSTS.E [R19+0x4008], desc[UR22][R76.64], P1 ;  /* 0x040080004c137fae */ /* 0x000fe200089a1016 */
[-C--:B------:R-:W-:Y:S01]  /*4ec0*/  LEA R184, P4, R243, R220.reuse, 0x2 ;  /* 0x000000dcf3b87211 */ /* 0x080fe200078810ff */
[----:B------:R-:W-:Y:S01]  /*4ed0*/  IMAD R31, R24, UR6, RZ ;  /* 0x00000006181f7c24 */ /* 0x000fe2000f8e02ff */
[----:B------:R-:W-:-:S02]  /*4ee0*/  LEA R22, P1, R36, R220, 0x2 ;  /* 0x000000dc24167211 */ /* 0x000fc400078210ff */
[----:B------:R-:W-:Y:S01]  /*4ef0*/  LEA.HI.X.SX32 R185, R243, R28, 0x2, P4 ;  /* 0x0000001cf3b97211 */ /* 0x000fe200020f16ff */
[----:B------:R-:W-:Y:S01]  /*4f00*/  LDGSTS.E [R19+0x6000], desc[UR22][R46.64], P3 ;  /* 0x060000002e137fae */ /* 0x000fe200099a1016 */
[----:B------:R-:W-:Y:S02]  /*4f10*/  LEA R200, P3, R35, R220, 0x2 ;  /* 0x000000dc23c87211 */ /* 0x000fe400078610ff */
[----:B------:R-:W-:Y:S01]  /*4f20*/  LEA.HI.X.SX32 R23, R36, R28, 0x2, P1 ;  /* 0x0000001c24177211 */ /* 0x000fe200008f16ff */
[----:B------:R-:W-:Y:S01]  /*4f30*/  LDGSTS.E [R19+0x6008], desc[UR22][R44.64], P5 ;  /* 0x060080002c137fae */ /* 0x000fe2000a9a1016 */
[----:B------:R-:W-:Y:S02]  /*4f40*/  LEA R40, P5, R237, R220, 0x2 ;  /* 0x000000dced287211 */ /* 0x000fe400078a10ff */
[-C--:B------:R-:W-:Y:S01]  /*4f50*/  LEA.HI.X.SX32 R201, R35, R28.reuse, 0x2, P3 ;  /* 0x0000001c23c97211 */ /* 0x080fe200018f16ff */
[----:B------:R-:W0:Y:S01]  /*4f60*/  LDGDEPBAR ;  /* 0x00000000000079af */ /* 0x000e220000000000 */
[----:B------:R-:W-:Y:S01]  /*4f70*/  LEA.HI.X.SX32 R41, R237, R28, 0x2, P5 ;  /* 0x0000001ced297211 */ /* 0x000fe200028f16ff */
[----:B------:R-:W-:Y:S01]  /*4f80*/  IMAD.WIDE R206, R206, 0x4, R22 ;  /* 0x00000004cece7825 */ /* 0x000fe200078e0216 */
[-C--:B------:R-:W-:Y:S01]  /*4f90*/  LEA R198, P3, R248, R220.reuse, 0x2 ;  /* 0x000000dcf8c67211 */ /* 0x080fe200078610ff */
[----:B------:R3:W-:Y:S01]  /*4fa0*/  LDGSTS.E [R33+0x18000], desc[UR22][R20.64], P2 ;  /* 0x1800000014217fae */ /* 0x0007e200091a1016 */
[----:B------:R-:W-:-:S02]  /*4fb0*/  LEA R182, P4, R242, R220, 0x2 ;  /* 0x000000dcf2b67211 */ /* 0x000fc400078810ff */
[----:B------:R-:W-:Y:S01]  /*4fc0*/  LEA R38, P5, R236, R220, 0x2 ;  /* 0x000000dcec267211 */ /* 0x000fe200078a10ff */
[----:B------:R4:W-:Y:S01]  /*4fd0*/  LDGSTS.E [R33+0x18400], desc[UR22][R200.64], P2 ;  /* 0x18400000c8217fae */ /* 0x0009e200091a1016 */
[-C--:B------:R-:W-:Y:S02]  /*4fe0*/  LEA.HI.X.SX32 R199, R248, R28.reuse, 0x2, P3 ;  /* 0x0000001cf8c77211 */ /* 0x080fe400018f16ff */
[-C--:B------:R-:W-:Y:S01]  /*4ff0*/  LEA.HI.X.SX32 R183, R242, R28.reuse, 0x2, P4 ;  /* 0x0000001cf2b77211 */ /* 0x080fe200020f16ff */
[----:B------:R1:W-:Y:S01]  /*5000*/  LDGSTS.E [R33+0x18800], desc[UR22][R184.64], P2 ;  /* 0x18800000b8217fae */ /* 0x0003e200091a1016 */
[----:B------:R-:W-:Y:S02]  /*5010*/  LEA.HI.X.SX32 R39, R236, R28, 0x2, P5 ;  /* 0x0000001cec277211 */ /* 0x000fe400028f16ff */
[----:B------:R-:W-:Y:S01]  /*5020*/  LEA R196, P3, R247, R220, 0x2 ;  /* 0x000000dcf7c47211 */ /* 0x000fe200078610ff */
[----:B---3--:R-:W-:Y:S01]  /*5030*/  VIADD R20, R34, UR7 ;  /* 0x0000000722147c36 */ /* 0x008fe20008000000 */
[----:B------:R-:W-:Y:S01]  /*5040*/  LDGSTS.E [R33+0x18c00], desc[UR22][R40.64], P2 ;  /* 0x18c0000028217fae */ /* 0x000fe200091a1016 */
[----:B------:R-:W-:-:S02]  /*5050*/  LOP3.LUT R21, R3, 0x20, RZ, 0x3c, !PT ;  /* 0x0000002003157812 */ /* 0x000fc400078e3cff */
[-C--:B------:R-:W-:Y:S01]  /*5060*/  LEA R180, P4, R241, R220.reuse, 0x2 ;  /* 0x000000dcf1b47211 */ /* 0x080fe200078810ff */
[----:B------:R3:W-:Y:S01]  /*5070*/  LDGSTS.E [R20+0x18080], desc[UR22][R22.64], P2 ;  /* 0x1808000016147fae */ /* 0x0007e200091a1016 */
[----:B------:R-:W-:Y:S01]  /*5080*/  LOP3.LUT R30, R3, 0x30, RZ, 0x3c, !PT ;  /* 0x00000030031e7812 */ /* 0x000fe200078e3cff */
[----:B------:R-:W-:Y:S01]  /*5090*/  VIADD R21, R21, UR7 ;  /* 0x0000000715157c36 */ /* 0x000fe20008000000 */
[----:B--2---:R-:W-:Y:S01]  /*50a0*/  LEA R36, P5, R235, R220, 0x2 ;  /* 0x000000dceb247211 */ /* 0x004fe200078a10ff */
[----:B------:R-:W-:Y:S01]  /*50b0*/  LDGSTS.E [R20+0x18480], desc[UR22][R198.64], P2 ;  /* 0x18480000c6147fae */ /* 0x000fe200091a1016 */
[-C--:B------:R-:W-:Y:S01]  /*50c0*/  LEA.HI.X.SX32 R197, R247, R28.reuse, 0x2, P3 ;  /* 0x0000001cf7c57211 */ /* 0x080fe200018f16ff */
[----:B----4-:R-:W-:Y:S01]  /*50d0*/  IMAD.WIDE R200, R43, 0x4, R200 ;  /* 0x000000042bc87825 */ /* 0x010fe200078e02c8 */
[-C--:B------:R-:W-:Y:S01]  /*50e0*/  LEA.HI.X.SX32 R181, R241, R28.reuse, 0x2, P4 ;  /* 0x0000001cf1b57211 */ /* 0x080fe200020f16ff */
[----:B------:R-:W-:Y:S01]  /*50f0*/  LDGSTS.E [R20+0x18880], desc[UR22][R182.64], P2 ;  /* 0x18880000b6147fae */ /* 0x000fe200091a1016 */
[----:B------:R-:W-:Y:S01]  /*5100*/  LEA.HI.X.SX32 R37, R235, R28, 0x2, P5 ;  /* 0x0000001ceb257211 */ /* 0x000fe200028f16ff */
[----:B-1----:R-:W-:Y:S01]  /*5110*/  IMAD.WIDE R184, R43, 0x4, R184 ;  /* 0x000000042bb87825 */ /* 0x002fe200078e02b8 */
[-C--:B------:R-:W-:Y:S01]  /*5120*/  LEA R194, P3, R246, R220.reuse, 0x2 ;  /* 0x000000dcf6c27211 */ /* 0x080fe200078610ff */
[----:B------:R1:W-:Y:S01]  /*5130*/  LDGSTS.E [R20+0x18c80], desc[UR22][R38.64], P2 ;  /* 0x18c8000026147fae */ /* 0x0003e200091a1016 */
[-C--:B---3--:R-:W-:Y:S01]  /*5140*/  LEA R22, P1, R25, R220.reuse, 0x2 ;  /* 0x000000dc19167211 */ /* 0x088fe200078210ff */
[----:B------:R-:W-:Y:S01]  /*5150*/  IMAD.WIDE R40, R221, 0x4, R40 ;  /* 0x00000004dd287825 */ /* 0x000fe200078e0228 */
[----:B------:R-:W-:Y:S01]  /*5160*/  LEA R178, P4, R240, R220, 0x2 ;  /* 0x000000dcf0b27211 */ /* 0x000fe200078810ff */
[----:B------:R-:W-:Y:S01]  /*5170*/  STL [R1+0x10], R31 ;  /* 0x0000101f01007387 */ /* 0x000fe20000100800 */
[----:B------:R-:W-:-:S02]  /*5180*/  LEA.HI.X.SX32 R23, R25, R28, 0x2, P1 ;  /* 0x0000001c19177211 */ /* 0x000fc400008f16ff */
[-C--:B------:R-:W-:Y:S01]  /*5190*/  LEA R24, P1, R31, R220.reuse, 0x2 ;  /* 0x000000dc1f187211 */ /* 0x080fe200078210ff */
[----:B------:R2:W-:Y:S01]  /*51a0*/  STL [R1+0x8], R26 ;  /* 0x0000081a01007387 */ /* 0x0005e20000100800 */
[----:B------:R-:W-:Y:S01]  /*51b0*/  LEA R34, P5, R231, R220, 0x2 ;  /* 0x000000dce7227211 */ /* 0x000fe200078a10ff */
[----:B------:R-:W-:Y:S01]  /*51c0*/  IMAD.WIDE R208, R208, 0x4, R22 ;  /* 0x00000004d0d07825 */ /* 0x000fe200078e0216 */
[-C--:B------:R-:W-:Y:S01]  /*51d0*/  LEA.HI.X.SX32 R25, R31, R28.reuse, 0x2, P1 ;  /* 0x0000001c1f197211 */ /* 0x080fe200008f16ff */
[----:B------:R3:W-:Y:S01]  /*51e0*/  LDGSTS.E [R21+0x18100], desc[UR22][R22.64], P2 ;  /* 0x1810000016157fae */ /* 0x0007e200091a1016 */
[-C--:B------:R-:W-:Y:S01]  /*51f0*/  LEA.HI.X.SX32 R195, R246, R28.reuse, 0x2, P3 ;  /* 0x0000001cf6c37211 */ /* 0x080fe200018f16ff */
[----:B-1----:R-:W-:Y:S01]  /*5200*/  IMAD.WIDE R38, R221, 0x4, R38 ;  /* 0x00000004dd267825 */ /* 0x002fe200078e0226 */
[-C--:B------:R-:W-:Y:S01]  /*5210*/  LEA.HI.X.SX32 R179, R240, R28.reuse, 0x2, P4 ;  /* 0x0000001cf0b37211 */ /* 0x080fe200020f16ff */
[----:B------:R1:W-:Y:S01]  /*5220*/  LDGSTS.E [R21+0x18500], desc[UR22][R196.64], P2 ;  /* 0x18500000c4157fae */ /* 0x0003e200091a1016 */
[----:B------:R-:W-:Y:S01]  /*5230*/  LEA.HI.X.SX32 R35, R231, R28, 0x2, P5 ;  /* 0x0000001ce7237211 */ /* 0x000fe200028f16ff */
[----:B------:R-:W-:Y:S01]  /*5240*/  IMAD.WIDE R210, R210, 0x4, R24 ;  /* 0x00000004d2d27825 */ /* 0x000fe200078e0218 */
[-C--:B------:R-:W-:Y:S01]  /*5250*/  LEA R192, P4, R245, R220.reuse, 0x2 ;  /* 0x000000dcf5c07211 */ /* 0x080fe200078810ff */
[----:B------:R4:W-:Y:S01]  /*5260*/  LDGSTS.E [R21+0x18900], desc[UR22][R180.64], P2 ;  /* 0x18900000b4157fae */ /* 0x0009e200091a1016 */
[----:B------:R-:W-:-:S02]  /*5270*/  LEA R176, P5, R239, R220, 0x2 ;  /* 0x000000dcefb07211 */ /* 0x000fc400078a10ff */
[-C--:B------:R-:W-:Y:S01]  /*5280*/  LEA R32, P6, R230, R220.reuse, 0x2 ;  /* 0x000000dce6207211 */ /* 0x080fe200078c10ff */
[----:B---3--:R-:W-:Y:S01]  /*5290*/  VIADD R22, R30, UR7 ;  /* 0x000000071e167c36 */ /* 0x008fe20008000000 */
[----:B------:R-:W-:Y:S01]  /*52a0*/  LDGSTS.E [R21+0x18d00], desc[UR22][R36.64], P2 ;  /* 0x18d0000024157fae */ /* 0x000fe200091a1016 */
[C---:B------:R-:W-:Y:S02]  /*52b0*/  LOP3.LUT R23, R3.reuse, 0x40, RZ, 0x3c, !PT ;  /* 0x0000004003177812 */ /* 0x040fe400078e3cff */
[----:B------:R-:W-:Y:S01]  /*52c0*/  LOP3.LUT R30, R3, 0x50, RZ, 0x3c, !PT ;  /* 0x00000050031e7812 */ /* 0x000fe200078e3cff */
[----:B------:R3:W-:Y:S01]  /*52d0*/  LDGSTS.E [R22+0x18180], desc[UR22][R24.64], P2 ;  /* 0x1818000018167fae */ /* 0x0007e200091a1016 */
[----:B------:R-:W-:Y:S01]  /*52e0*/  LEA R216, P3, R249, R220, 0x2 ;  /* 0x000000dcf9d87211 */ /* 0x000fe200078610ff */
[----:B------:R-:W-:Y:S01]  /*52f0*/  VIADD R23, R23, UR7 ;  /* 0x0000000717177c36 */ /* 0x000fe20008000000 */
[-C--:B------:R-:W-:Y:S01]  /*5300*/  LEA.HI.X.SX32 R193, R245, R28.reuse, 0x2, P4 ;  /* 0x0000001cf5c17211 */ /* 0x080fe200020f16ff */
[----:B------:R-:W-:Y:S01]  /*5310*/  LDGSTS.E [R22+0x18580], desc[UR22][R194.64], P2 ;  /* 0x18580000c2167fae */ /* 0x000fe200091a1016 */
[-C--:B------:R-:W-:Y:S01]  /*5320*/  LEA.HI.X.SX32 R177, R239, R28.reuse, 0x2, P5 ;  /* 0x0000001cefb17211 */ /* 0x080fe200028f16ff */
[----:B-1----:R-:W-:Y:S01]  /*5330*/  IMAD.WIDE R196, R43, 0x4, R196 ;  /* 0x000000042bc47825 */ /* 0x002fe200078e02c4 */
[-C--:B------:R-:W-:Y:S01]  /*5340*/  LEA.HI.X.SX32 R33, R230, R28.reuse, 0x2, P6 ;  /* 0x0000001ce6217211 */ /* 0x080fe200030f16ff */
[----:B------:R-:W-:Y:S01]  /*5350*/  LDGSTS.E [R22+0x18980], desc[UR22][R178.64], P2 ;  /* 0x18980000b2167fae */ /* 0x000fe200091a1016 */
[----:B------:R-:W-:Y:S01]  /*5360*/  LEA.HI.X.SX32 R217, R249, R28, 0x2, P3 ;  /* 0x0000001cf9d97211 */ /* 0x000fe200018f16ff */
[----:B----4-:R-:W-:Y:S01]  /*5370*/  IMAD.WIDE R180, R43, 0x4, R180 ;  /* 0x000000042bb47825 */ /* 0x010fe200078e02b4 */
[-C--:B------:R-:W-:Y:S01]  /*5380*/  LEA R174, P3, R238, R220.reuse, 0x2 ;  /* 0x000000dceeae7211 */ /* 0x080fe200078610ff */
[----:B------:R1:W-:Y:S01]  /*5390*/  LDGSTS.E [R22+0x18d80], desc[UR22][R34.64], P2 ;  /* 0x18d8000022167fae */ /* 0x0003e200091a1016 */
[----:B---3--:R-:W-:Y:S01]  /*53a0*/  LEA R24, P1, R26, R220, 0x2 ;  /* 0x000000dc1a187211 */ /* 0x008fe200078210ff */
[----:B------:R-:W-:Y:S01]  /*53b0*/  IMAD.WIDE R36, R221, 0x4, R36 ;  /* 0x00000004dd247825 */ /* 0x000fe200078e0224 */
[----:B------:R-:W-:-:S02]  /*53c0*/  LEA.HI.X.SX32 R175, R238, R28, 0x2, P3 ;  /* 0x0000001ceeaf7211 */ /* 0x000fc400018f16ff */
[----:B------:R-:W-:Y:S02]  /*53d0*/  LEA.HI.X.SX32 R25, R26, R28, 0x2, P1 ;  /* 0x0000001c1a197211 */ /* 0x000fe400008f16ff */
[----:B------:R-:W-:Y:S02]  /*53e0*/  LEA R214, P1, R250, R220, 0x2 ;  /* 0x000000dcfad67211 */ /* 0x000fe400078210ff */
[----:B--2---:R-:W-:Y:S01]  /*53f0*/  LOP3.LUT R26, R3, 0x60, RZ, 0x3c, !PT ;  /* 0x00000060031a7812 */ /* 0x004fe200078e3cff */
[----:B------:R-:W-:Y:S01]  /*5400*/  IMAD.WIDE R212, R212, 0x4, R24 ;  /* 0x00000004d4d47825 */ /* 0x000fe200078e0218 */
[----:B------:R-:W-:Y:S01]  /*5410*/  LEA.HI.X.SX32 R215, R250, R28, 0x2, P1 ;  /* 0x0000001cfad77211 */ /* 0x000fe200008f16ff */
[----:B------:R2:W-:Y:S01]  /*5420*/  LDGSTS.E [R23+0x18200], desc[UR22][R24.64], P2 ;  /* 0x1820000018177fae */ /* 0x0005e200091a1016 */
[CC--:B------:R-:W-:Y:S01]  /*5430*/  LEA R190, P1, R244.reuse, R220.reuse, 0x2 ;  /* 0x000000dcf4be7211 */ /* 0x0c0fe200078210ff */
[----:B-1----:R-:W-:Y:S01]  /*5440*/  IMAD.WIDE R34, R221, 0x4, R34 ;  /* 0x00000004dd227825 */ /* 0x002fe200078e0222 */
[----:B------:R-:W-:Y:S01]  /*5450*/  LEA R188, P3, R233, R220, 0x2 ;  /* 0x000000dce9bc7211 */ /* 0x000fe200078610ff */
[----:B------:R1:W-:Y:S01]  /*5460*/  LDGSTS.E [R23+0x18600], desc[UR22][R192.64], P2 ;  /* 0x18600000c0177fae */ /* 0x0003e200091a1016 */
[----:B------:R-:W-:-:S02]  /*5470*/  LEA.HI.X.SX32 R191, R244, R28, 0x2, P1 ;  /* 0x0000001cf4bf7211 */ /* 0x000fc400008f16ff */
[-C--:B------:R-:W-:Y:S01]  /*5480*/  LEA R172, P4, R232, R220.reuse, 0x2 ;  /* 0x000000dce8ac7211 */ /* 0x080fe200078810ff */
[----:B------:R3:W-:Y:S01]  /*5490*/  LDGSTS.E [R23+0x18a00], desc[UR22][R176.64], P2 ;  /* 0x18a00000b0177fae */ /* 0x0007e200091a1016 */
[----:B------:R-:W-:Y:S02]  /*54a0*/  LEA R222, P5, R227, R220, 0x2 ;  /* 0x000000dce3de7211 */ /* 0x000fe400078a10ff */
[----:B------:R-:W-:Y:S01]  /*54b0*/  LEA.HI.X.SX32 R189, R233, R28, 0x2, P3 ;  /* 0x0000001ce9bd7211 */ /* 0x000fe200018f16ff */
[----:B--2---:R-:W-:Y:S01]  /*54c0*/  VIADD R24, R30, UR7 ;  /* 0x000000071e187c36 */ /* 0x004fe20008000000 */
[----:B------:R-:W-:Y:S01]  /*54d0*/  LEA R30, P1, R228, R220, 0x2 ;  /* 0x000000dce41e7211 */ /* 0x000fe200078210ff */
[----:B------:R-:W-:Y:S01]  /*54e0*/  IMAD.U32 R25, RZ, RZ, UR4 ;  /* 0x00000004ff197e24 */ /* 0x000fe2000f8e00ff */
[----:B------:R2:W-:Y:S01]  /*54f0*/  LDGSTS.E [R23+0x18e00], desc[UR22][R32.64], P2 ;  /* 0x18e0000020177fae */ /* 0x0005e200091a1016 */
[-C--:B------:R-:W-:Y:S01]  /*5500*/  LEA.HI.X.SX32 R173, R232, R28.reuse, 0x2, P4 ;  /* 0x0000001ce8ad7211 */ /* 0x080fe200020f16ff */
[C---:B-1----:R-:W-:Y:S01]  /*5510*/  IMAD.WIDE R192, R43.reuse, 0x4, R192 ;  /* 0x000000042bc07825 */ /* 0x042fe200078e02c0 */
[----:B------:R-:W-:Y:S01]  /*5520*/  LEA.HI.X.SX32 R31, R228, R28, 0x2, P1 ;  /* 0x0000001ce41f7211 */ /* 0x000fe200008f16ff */
[----:B------:R1:W-:Y:S01]  /*5530*/  LDGSTS.E [R24+0x18280], desc[UR22][R214.64], P2 ;  /* 0x18280000d6187fae */ /* 0x0003e200091a1016 */
[C---:B------:R-:W-:Y:S01]  /*5540*/  LEA R202, P1, R234.reuse, R220, 0x2 ;  /* 0x000000dceaca7211 */ /* 0x040fe200078210ff */
[----:B---3--:R-:W-:Y:S01]  /*5550*/  IMAD.WIDE R176, R43, 0x4, R176 ;  /* 0x000000042bb07825 */ /* 0x008fe200078e02b0 */
[-C--:B------:R-:W-:Y:S01]  /*5560*/  LEA.HI.X.SX32 R223, R227, R28.reuse, 0x2, P5 ;  /* 0x0000001ce3df7211 */ /* 0x080fe200028f16ff */
[----:B------:R-:W-:Y:S01]  /*5570*/  LDGSTS.E [R24+0x18680], desc[UR22][R190.64], P2 ;  /* 0x18680000be187fae */ /* 0x000fe200091a1016 */
[----:B------:R-:W-:-:S02]  /*5580*/  LEA.HI.X.SX32 R203, R234, R28, 0x2, P1 ;  /* 0x0000001ceacb7211 */ /* 0x000fc400008f16ff */
[C---:B------:R-:W-:Y:S01]  /*5590*/  LEA R186, P1, R226.reuse, R220, 0x2 ;  /* 0x000000dce2ba7211 */ /* 0x040fe200078210ff */
[----:B------:R-:W-:Y:S01]  /*55a0*/  LDGSTS.E [R24+0x18a80], desc[UR22][R174.64], P2 ;  /* 0x18a80000ae187fae */ /* 0x000fe200091a1016 */
[----:B--2---:R-:W-:Y:S02]  /*55b0*/  IMAD.WIDE R32, R221, 0x4, R32 ;  /* 0x00000004dd207825 */ /* 0x004fe400078e0220 */
[----:B------:R-:W-:Y:S01]  /*55c0*/  LEA.HI.X.SX32 R187, R226, R28, 0x2, P1 ;  /* 0x0000001ce2bb7211 */ /* 0x000fe200008f16ff */
[----:B------:R2:W-:Y:S01]  /*55d0*/  LDGSTS.E [R24+0x18e80], desc[UR22][R30.64], P2 ;  /* 0x18e800001e187fae */ /* 0x0005e200091a1016 */
[----:B-1----:R-:W-:-:S04]  /*55e0*/  IMAD.WIDE R214, R25, 0x4, R214 ;  /* 0x0000000419d67825 */ /* 0x002fc800078e02d6 */
[----:B------:R-:W-:Y:S02]  /*55f0*/  VIADD R25, R26, UR7 ;  /* 0x000000071a197c36 */ /* 0x000fe40008000000 */
[----:B------:R-:W-:-:S03]  /*5600*/  IMAD.U32 R26, RZ, RZ, UR4 ;  /* 0x00000004ff1a7e24 */ /* 0x000fc6000f8e00ff */
[----:B------:R1:W-:Y:S01]  /*5610*/  LDGSTS.E [R25+0x18300], desc[UR22][R216.64], P2 ;  /* 0x18300000d8197fae */ /* 0x0003e200091a1016 */
[----:B--2---:R-:W-:-:S03]  /*5620*/  IMAD.WIDE R30, R221, 0x4, R30 ;  /* 0x00000004dd1e7825 */ /* 0x004fc600078e021e */
[----:B------:R2:W-:Y:S04]  /*5630*/  LDGSTS.E [R25+0x18700], desc[UR22][R188.64], P2 ;  /* 0x18700000bc197fae */ /* 0x0005e800091a1016 */
[----:B------:R-:W-:Y:S01]  /*5640*/  LDGSTS.E [R25+0x18b00], desc[UR22][R172.64], P2 ;  /* 0x18b00000ac197fae */ /* 0x000fe200091a1016 */
[----:B-1----:R-:W-:-:S03]  /*5650*/  IMAD.WIDE R216, R26, 0x4, R216 ;  /* 0x000000041ad87825 */ /* 0x002fc600078e02d8 */
[----:B------:R-:W-:Y:S01]  /*5660*/  LDGSTS.E [R25+0x18f00], desc[UR22][R222.64], P2 ;  /* 0x18f00000de197fae */ /* 0x000fe200091a1016 */
[----:B------:R-:W-:Y:S02]  /*5670*/  VIADD R26, R42, UR7 ;  /* 0x000000072a1a7c36 */ /* 0x000fe40008000000 */
[----:B------:R-:W-:Y:S02]  /*5680*/  IMAD.U32 R42, RZ, RZ, UR4 ;  /* 0x00000004ff2a7e24 */ /* 0x000fe4000f8e00ff */
[----:B--2---:R-:W-:Y:S01]  /*5690*/  IMAD.WIDE R188, R43, 0x4, R188 ;  /* 0x000000042bbc7825 */ /* 0x004fe200078e02bc */
[----:B------:R1:W-:Y:S03]  /*56a0*/  LDGSTS.E [R26+0x18380], desc[UR22][R202.64], P2 ;  /* 0x18380000ca1a7fae */ /* 0x0003e600091a1016 */
[C---:B------:R-:W-:Y:S01]  /*56b0*/  IMAD.WIDE R198, R42.reuse, 0x4, R198 ;  /* 0x000000042ac67825 */ /* 0x040fe200078e02c6 */
[----:B------:R2:W-:Y:S03]  /*56c0*/  LDGSTS.E [R26+0x18780], desc[UR22][R186.64], P2 ;  /* 0x18780000ba1a7fae */ /* 0x0005e600091a1016 */
[----:B------:R-:W-:-:S04]  /*56d0*/  IMAD.WIDE R194, R42, 0x4, R194 ;  /* 0x000000042ac27825 */ /* 0x000fc800078e02c2 */
[----:B------:R-:W-:-:S04]  /*56e0*/  IMAD.WIDE R190, R42, 0x4, R190 ;  /* 0x000000042abe7825 */ /* 0x000fc800078e02be */
[----:B-1----:R-:W-:-:S04]  /*56f0*/  IMAD.WIDE R202, R42, 0x4, R202 ;  /* 0x000000042aca7825 */ /* 0x002fc800078e02ca */
[----:B--2---:R-:W-:-:S04]  /*5700*/  IMAD.WIDE R186, R42, 0x4, R186 ;  /* 0x000000042aba7825 */ /* 0x004fc800078e02ba */
[----:B------:R-:W-:-:S04]  /*5710*/  IMAD.WIDE R182, R42, 0x4, R182 ;  /* 0x000000042ab67825 */ /* 0x000fc800078e02b6 */
[----:B------:R-:W-:-:S04]  /*5720*/  IMAD.WIDE R178, R42, 0x4, R178 ;  /* 0x000000042ab27825 */ /* 0x000fc800078e02b2 */
[----:B------:R-:W-:-:S04]  /*5730*/  IMAD.WIDE R174, R42, 0x4, R174 ;  /* 0x000000042aae7825 */ /* 0x000fc800078e02ae */
[----:B------:R-:W-:Y:S02]  /*5740*/  IMAD.U32 R42, RZ, RZ, UR5 ;  /* 0x00000005ff2a7e24 */ /* 0x000fe4000f8e00ff */
[----:B------:R-:W-:-:S04]  /*5750*/  IMAD.WIDE R172, R43, 0x4, R172 ;  /* 0x000000042bac7825 */ /* 0x000fc800078e02ac */
[----:B------:R-:W-:Y:S02]  /*5760*/  IMAD.U32 R43, RZ, RZ, UR5 ;  /* 0x00000005ff2b7e24 */ /* 0x000fe4000f8e00ff */
[----:B------:R-:W-:-:S04]  /*5770*/  IMAD.WIDE R218, R42, 0x4, R218 ;  /* 0x000000042ada7825 */ /* 0x000fc800078e02da */
        /* <DEDUP_REMOVED lines=30> */
[----:B------:R-:W-:Y:S01]  /*5960*/  IMAD.WIDE R46, R42, 0x4, R46 ;  /* 0x000000042a2e7825 */ /* 0x000fe200078e022e */
[----:B------:R-:W-:-:S03]  /*5970*/  LEA R42, P1, R224, R220, 0x2 ;  /* 0x000000dce02a7211 */ /* 0x000fc600078210ff */
        /* <DEDUP_REMOVED lines=32> */
[----:B------:R-:W-:Y:S02]  /*5b80*/  LEA.HI.X.SX32 R43, R224, R28, 0x2, P1 ;  /* 0x0000001ce02b7211 */ /* 0x000fe400008f16ff */
[----:B------:R-:W-:Y:S01]  /*5b90*/  LEA R220, P1, R229, R220, 0x2 ;  /* 0x000000dce5dc7211 */ /* 0x000fe200078210ff */
[C---:B------:R-:W-:Y:S02]  /*5ba0*/  IMAD.WIDE R222, R221.reuse, 0x4, R222 ;  /* 0x00000004ddde7825 */ /* 0x040fe400078e02de */
[----:B------:R1:W-:Y:S02]  /*5bb0*/  LDGSTS.E [R26+0x18b80], desc[UR22][R42.64], P2 ;  /* 0x18b800002a1a7fae */ /* 0x0003e400091a1016 */
[----:B-1----:R-:W-:Y:S01]  /*5bc0*/  IMAD.WIDE R42, R221, 0x4, R42 ;  /* 0x00000004dd2a7825 */ /* 0x002fe200078e022a */
[----:B------:R-:W-:-:S05]  /*5bd0*/  LEA.HI.X.SX32 R221, R229, R28, 0x2, P1 ;  /* 0x0000001ce5dd7211 */ /* 0x000fca00008f16ff */
[----:B------:R1:W-:Y:S01]  /*5be0*/  LDGSTS.E [R26+0x18f80], desc[UR22][R220.64], P2 ;  /* 0x18f80000dc1a7fae */ /* 0x0003e200091a1016 */
[----:B------:R-:W-:-:S03]  /*5bf0*/  ISETP.GT.AND P2, PT, R252, 0xff, PT ;  /* 0x000000fffc00780c */ /* 0x000fc60003f44270 */
[----:B------:R-:W0:Y:S01]  /*5c00*/  LDGDEPBAR ;  /* 0x00000000000079af */ /* 0x000e220000000000 */
[----:B-1----:R-:W-:-:S04]  /*5c10*/  IMAD.WIDE R220, R251, 0x4, R220 ;  /* 0x00000004fbdc7825 */ /* 0x002fc800078e02dc */
[----:B------:R-:W-:Y:S01]  /*5c20*/  VIADD R251, R124, 0xffffff80 ;  /* 0xffffff807cfb7836 */ /* 0x000fe20000000000 */
[----:B------:R-:W-:Y:S04]  /*5c30*/  BAR.SYNC.DEFER_BLOCKING 0x0 ;  /* 0x0000000000007b1d */ /* 0x000fe80000010000 */
[-C--:B------:R-:W-:Y:S02]  /*5c40*/  ISETP.GE.AND P1, PT, R29, R251.reuse, PT ;  /* 0x000000fb1d00720c */ /* 0x080fe40003f26270 */
[----:B------:R-:W-:Y:S01]  /*5c50*/  ISETP.GE.AND P3, PT, R2, R251, PT ;  /* 0x000000fb0200720c */ /* 0x000fe20003f66270 */
[----:B------:R-:W1:Y:S01]  /*5c60*/  S2R R29, SR_TID.X ;  /* 0x00000000001d7919 */ /* 0x000e620000002100 */
[----:B------:R-:W-:-:S04]  /*5c70*/  SEL R252, RZ, 0x4, P1 ;  /* 0x00000004fffc7807 */ /* 0x000fc80000800000 */
[----:B------:R-:W-:-:S04]  /*5c80*/  SEL R252, R252, RZ, P2 ;  /* 0x000000fffcfc7207 */ /* 0x000fc80001000000 */
[----:B------:R-:W-:Y:S02]  /*5c90*/  ISETP.NE.U32.AND P1, PT, R252, RZ, PT ;  /* 0x000000fffc00720c */ /* 0x000fe40003f25070 */
[----:B------:R-:W-:-:S04]  /*5ca0*/  SEL R252, RZ, 0x4, P3 ;  /* 0x00000004fffc7807 */ /* 0x000fc80001800000 */
[----:B------:R-:W-:-:S04]  /*5cb0*/  SEL R252, R252, RZ, P2 ;  /* 0x000000fffcfc7207 */ /* 0x000fc80001000000 */
[----:B------:R-:W-:-:S03]  /*5cc0*/  ISETP.NE.U32.AND P5, PT, R252, RZ, PT ;  /* 0x000000fffc00720c */ /* 0x000fc60003fa5070 */
[----:B------:R-:W-:Y:S02]  /*5cd0*/  @P1 LOP3.LUT R27, R27, 0x80000000, RZ, 0xfc, !PT ;  /* 0x800000001b1b1812 */ /* 0x000fe400078efcff */
[----:B-1----:R-:W-:-:S08]  /*5ce0*/  SHF.R.U32.HI R124, RZ, 0x6, R29 ;  /* 0x00000006ff7c7819 */ /* 0x002fd0000001161d */
[----:B------:R-:W-:Y:S01]  /*5cf0*/  @!PT LDS RZ, [RZ] ;  /* 0x00000000fffff984 */ /* 0x000fe20000000800 */
[----:B------:R-:W-:Y:S01]  /*5d00*/  @!PT LDS RZ, [RZ] ;  /* 0x00000000fffff984 */ /* 0x000fe20000000800 */
[----:B------:R-:W-:Y:S01]  /*5d10*/  @!PT LDS RZ, [RZ] ;  /* 0x00000000fffff984 */ /* 0x000fe20000000800 */
[----:B------:R-:W-:Y:S01]  /*5d20*/  LDGSTS.E [R0+0x8000], desc[UR22][R218.64], P5 ;  /* 0x08000000da007fae */ /* 0x000fe2000a9a1016 */
[----:B------:R-:W-:-:S04]  /*5d30*/  SGXT.U32 R124, R124, 0x1 ;  /* 0x000000017c7c781a */ /* 0x000fc80000000000 */
[----:B------:R-:W-:-:S04]  /*5d40*/  LOP3.LUT R124, R124, 0x2, RZ, 0xfc, !PT ;  /* 0x000000027c7c7812 */ /* 0x000fc800078efcff */
[----:B------:R-:W-:Y:S02]  /*5d50*/  ISETP.GE.AND P3, PT, R124, R251, PT ;  /* 0x000000fb7c00720c */ /* 0x000fe40003f66270 */
[----:B------:R-:W-:Y:S02]  /*5d60*/  SHF.R.U32.HI R124, RZ, 0x6, R29 ;  /* 0x00000006ff7c7819 */ /* 0x000fe4000001161d */
[----:B------:R-:W-:Y:S02]  /*5d70*/  SEL R252, RZ, 0x4, P3 ;  /* 0x00000004fffc7807 */ /* 0x000fe40001800000 */
[----:B------:R-:W-:Y:S02]  /*5d80*/  SGXT.U32 R124, R124, 0x1 ;  /* 0x000000017c7c781a */ /* 0x000fe40000000000 */
[----:B------:R-:W-:Y:S02]  /*5d90*/  SEL R252, R252, RZ, P2 ;  /* 0x000000fffcfc7207 */ /* 0x000fe40001000000 */
[----:B------:R-:W-:-:S02]  /*5da0*/  LOP3.LUT R124, R124, 0x20, RZ, 0xfc, !PT ;  /* 0x000000207c7c7812 */ /* 0x000fc400078efcff */
[----:B------:R-:W-:Y:S02]  /*5db0*/  ISETP.NE.U32.AND P4, PT, R252, RZ, PT ;  /* 0x000000fffc00720c */ /* 0x000fe40003f85070 */
[----:B------:R-:W-:Y:S02]  /*5dc0*/  ISETP.GE.AND P3, PT, R124, R251, PT ;  /* 0x000000fb7c00720c */ /* 0x000fe40003f66270 */
[--C-:B------:R-:W-:Y:S02]  /*5dd0*/  SHF.R.U32.HI R124, RZ, 0x6, R29.reuse ;  /* 0x00000006ff7c7819 */ /* 0x100fe4000001161d */
[----:B------:R-:W-:Y:S02]  /*5de0*/  SHF.R.U32.HI R29, RZ, 0x6, R29 ;  /* 0x00000006ff1d7819 */ /* 0x000fe4000001161d */
[----:B------:R-:W-:Y:S02]  /*5df0*/  SGXT.U32 R124, R124, 0x1 ;  /* 0x000000017c7c781a */ /* 0x000fe40000000000 */
[----:B------:R-:W-:-:S02]  /*5e00*/  SEL R252, RZ, 0x4, P3 ;  /* 0x00000004fffc7807 */ /* 0x000fc40001800000 */
[----:B------:R-:W-:Y:S01]  /*5e10*/  LOP3.LUT R124, R124, 0x22, RZ, 0xfc, !PT ;  /* 0x000000227c7c7812 */ /* 0x000fe200078efcff */
[----:B------:R-:W-:Y:S01]  /*5e20*/  LDGSTS.E [R0+0x8008], desc[UR22][R170.64], P4 ;  /* 0x08008000aa007fae */ /* 0x000fe2000a1a1016 */
[----:B------:R-:W-:Y:S02]  /*5e30*/  SGXT.U32 R29, R29, 0x1 ;  /* 0x000000011d1d781a */ /* 0x000fe40000000000 */
[----:B------:R-:W-:Y:S02]  /*5e40*/  ISETP.GE.AND P3, PT, R124, R251, PT ;  /* 0x000000fb7c00720c */ /* 0x000fe40003f66270 */
[----:B------:R-:W-:Y:S02]  /*5e50*/  SEL R2, R252, RZ, P2 ;  /* 0x000000fffc027207 */ /* 0x000fe40001000000 */
[----:B------:R-:W-:Y:S02]  /*5e60*/  SEL R252, RZ, 0x4, P3 ;  /* 0x00000004fffc7807 */ /* 0x000fe40001800000 */
[----:B------:R-:W-:Y:S01]  /*5e70*/  LOP3.LUT R29, R29, 0x40, RZ, 0xfc, !PT ;  /* 0x000000401d1d7812 */ /* 0x000fe200078efcff */
[----:B------:R1:W-:Y:S01]  /*5e80*/  STL [R1+0x58], R2 ;  /* 0x0000580201007387 */ /* 0x0003e20000100800 */
[----:B------:R-:W-:-:S02]  /*5e90*/  SEL R252, R252, RZ, P2 ;  /* 0x000000fffcfc7207 */ /* 0x000fc40001000000 */
[-C--:B------:R-:W-:Y:S02]  /*5ea0*/  ISETP.GE.AND P6, PT, R29, R251.reuse, PT ;  /* 0x000000fb1d00720c */ /* 0x080fe40003fc6270 */
[----:B------:R-:W-:Y:S02]  /*5eb0*/  ISETP.NE.U32.AND P3, PT, R252, RZ, PT ;  /* 0x000000fffc00720c */ /* 0x000fe40003f65070 */
[----:B------:R-:W-:Y:S02]  /*5ec0*/  SEL R252, RZ, 0x4, P6 ;  /* 0x00000004fffc7807 */ /* 0x000fe40003000000 */
[----:B------:R-:W-:Y:S02]  /*5ed0*/  ISETP.GE.AND P6, PT, R12, R251, PT ;  /* 0x000000fb0c00720c */ /* 0x000fe40003fc6270 */
[----:B------:R-:W2:Y:S01]  /*5ee0*/  S2R R12, SR_TID.X ;  /* 0x00000000000c7919 */ /* 0x000ea20000002100 */
[----:B------:R-:W-:Y:S02]  /*5ef0*/  SEL R29, R252, RZ, P2 ;  /* 0x000000fffc1d7207 */ /* 0x000fe40001000000 */
[----:B------:R-:W-:-:S02]  /*5f00*/  SEL R252, RZ, 0x4, P6 ;  /* 0x00000004fffc7807 */ /* 0x000fc40003000000 */
[----:B------:R-:W-:Y:S02]  /*5f10*/  ISETP.GE.AND P6, PT, R11, R251, PT ;  /* 0x000000fb0b00720c */ /* 0x000fe40003fc6270 */
[----:B------:R-:W3:Y:S01]  /*5f20*/  S2R R11, SR_TID.X ;  /* 0x00000000000b7919 */ /* 0x000ee20000002100 */
[----:B-1----:R-:W-:Y:S02]  /*5f30*/  SEL R2, R252, RZ, P2 ;  /* 0x000000fffc027207 */ /* 0x002fe40001000000 */
[----:B------:R-:W-:-:S03]  /*5f40*/  SEL R252, RZ, 0x4, P6 ;  /* 0x00000004fffc7807 */ /* 0x000fc60003000000 */
[----:B------:R1:W-:Y:S01]  /*5f50*/  STL [R1+0x50], R2 ;  /* 0x0000500201007387 */ /* 0x0003e20000100800 */
[----:B--2---:R-:W-:Y:S02]  /*5f60*/  SHF.R.U32.HI R124, RZ, 0x6, R12 ;  /* 0x00000006ff7c7819 */ /* 0x004fe4000001160c */
[----:B------:R-:W-:Y:S02]  /*5f70*/  SEL R12, R252, RZ, P2 ;  /* 0x000000fffc0c7207 */ /* 0x000fe40001000000 */
[----:B------:R-:W-:-:S04]  /*5f80*/  SGXT.U32 R124, R124, 0x1 ;  /* 0x000000017c7c781a */ /* 0x000fc80000000000 */
[----:B------:R-:W-:-:S04]  /*5f90*/  LOP3.LUT R124, R124, 0x62, RZ, 0xfc, !PT ;  /* 0x000000627c7c7812 */ /* 0x000fc800078efcff */
[----:B------:R-:W-:Y:S02]  /*5fa0*/  ISETP.GE.AND P6, PT, R124, R251, PT ;  /* 0x000000fb7c00720c */ /* 0x000fe40003fc6270 */
[----:B---3--:R-:W-:Y:S02]  /*5fb0*/  SHF.R.U32.HI R124, RZ, 0x6, R11 ;  /* 0x00000006ff7c7819 */ /* 0x008fe4000001160b */
[----:B------:R-:W-:Y:S02]  /*5fc0*/  SEL R252, RZ, 0x4, P6 ;  /* 0x00000004fffc7807 */ /* 0x000fe40003000000 */
[----:B------:R-:W-:Y:S02]  /*5fd0*/  SGXT.U32 R124, R124, 0x1 ;  /* 0x000000017c7c781a */ /* 0x000fe40000000000 */
[----:B-1----:R-:W-:Y:S02]  /*5fe0*/  SEL R2, R252, RZ, P2 ;  /* 0x000000fffc027207 */ /* 0x002fe40001000000 */
[----:B------:R-:W-:-:S03]  /*5ff0*/  LOP3.LUT R124, R124, 0x4, RZ, 0xfc, !PT ;  /* 0x000000047c7c7812 */ /* 0x000fc600078efcff */
[----:B------:R1:W-:Y:S01]  /*6000*/  STL [R1+0x38], R2 ;  /* 0x0000380201007387 */ /* 0x0003e20000100800 */
[----:B------:R-:W-:Y:S02]  /*6010*/  ISETP.GE.AND P6, PT, R124, R251, PT ;  /* 0x000000fb7c00720c */ /* 0x000fe40003fc6270 */
[----:B------:R-:W-:Y:S02]  /*6020*/  SHF.R.U32.HI R124, RZ, 0x6, R11 ;  /* 0x00000006ff7c7819 */ /* 0x000fe4000001160b */
[----:B------:R-:W-:Y:S02]  /*6030*/  SEL R252, RZ, 0x4, P6 ;  /* 0x00000004fffc7807 */ /* 0x000fe40003000000 */
[----:B------:R-:W-:Y:S02]  /*6040*/  SGXT.U32 R124, R124, 0x1 ;  /* 0x000000017c7c781a */ /* 0x000fe40000000000 */
[----:B------:R-:W-:Y:S01]  /*6050*/  SEL R11, R252, RZ, P2 ;  /* 0x000000fffc0b7207 */ /* 0x000fe20001000000 */
[----:B-1----:R-:W1:Y:S01]  /*6060*/  S2R R2, SR_TID.X ;  /* 0x0000000000027919 */ /* 0x002e620000002100 */
[----:B------:R-:W-:-:S04]  /*6070*/  LOP3.LUT R124, R124, 0x6, RZ, 0xfc, !PT ;  /* 0x000000067c7c7812 */ /* 0x000fc800078efcff */
[----:B------:R-:W-:-:S04]  /*6080*/  ISETP.GE.AND P6, PT, R124, R251, PT ;  /* 0x000000fb7c00720c */ /* 0x000fc80003fc6270 */
[----:B------:R-:W-:-:S04]  /*6090*/  SEL R252, RZ, 0x4, P6 ;  /* 0x00000004fffc7807 */ /* 0x000fc80003000000 */
[----:B------:R-:W-:-:S05]  /*60a0*/  SEL R252, R252, RZ, P2 ;  /* 0x000000fffcfc7207 */ /* 0x000fca0001000000 */
[----:B------:R2:W-:Y:S01]  /*60b0*/  STL [R1+0x30], R252 ;  /* 0x000030fc01007387 */ /* 0x0005e20000100800 */
[--C-:B-1----:R-:W-:Y:S02]  /*60c0*/  SHF.R.U32.HI R124, RZ, 0x6, R2.reuse ;  /* 0x00000006ff7c7819 */ /* 0x102fe40000011602 */
[----:B------:R-:W-:Y:S02]  /*60d0*/  SHF.R.U32.HI R2, RZ, 0x6, R2 ;  /* 0x00000006ff027819 */ /* 0x000fe40000011602 */
[----:B------:R-:W-:Y:S02]  /*60e0*/  SGXT.U32 R124, R124, 0x1 ;  /* 0x000000017c7c781a */ /* 0x000fe40000000000 */
[----:B------:R-:W-:Y:S02]  /*60f0*/  SGXT.U32 R2, R2, 0x1 ;  /* 0x000000010202781a */ /* 0x000fe40000000000 */
[----:B------:R-:W-:Y:S02]  /*6100*/  LOP3.LUT R124, R124, 0x24, RZ, 0xfc, !PT ;  /* 0x000000247c7c7812 */ /* 0x000fe400078efcff */
[----:B------:R-:W-:-:S02]  /*6110*/  LOP3.LUT R2, R2, 0x26, RZ, 0xfc, !PT ;  /* 0x0000002602027812 */ /* 0x000fc400078efcff */
[----:B------:R-:W-:-:S04]  /*6120*/  ISETP.GE.AND P6, PT, R124, R251, PT ;  /* 0x000000fb7c00720c */ /* 0x000fc80003fc6270 */
[----:B--2---:R-:W-:Y:S02]  /*6130*/  SEL R252, RZ, 0x4, P6 ;  /* 0x00000004fffc7807 */ /* 0x004fe40003000000 */
[-C--:B------:R-:W-:Y:S02]  /*6140*/  ISETP.GE.AND P6, PT, R2, R251.reuse, PT ;  /* 0x000000fb0200720c */ /* 0x080fe40003fc6270 */
[----:B------:R-:W1:Y:S01]  /*6150*/  S2R R2, SR_TID.X ;  /* 0x0000000000027919 */ /* 0x000e620000002100 */
[----:B------:R-:W-:Y:S02]  /*6160*/  SEL R124, R252, RZ, P2 ;  /* 0x000000fffc7c7207 */ /* 0x000fe40001000000 */
[----:B------:R-:W-:Y:S02]  /*6170*/  SEL R252, RZ, 0x4, P6 ;  /* 0x00000004fffc7807 */ /* 0x000fe40003000000 */
[----:B------:R-:W-:Y:S02]  /*6180*/  ISETP.GE.AND P6, PT, R10, R251, PT ;  /* 0x000000fb0a00720c */ /* 0x000fe40003fc6270 */
[----:B------:R-:W-:-:S05]  /*6190*/  SEL R252, R252, RZ, P2 ;  /* 0x000000fffcfc7207 */ /* 0x000fca0001000000 */
[----:B------:R2:W-:Y:S02]  /*61a0*/  STL [R1+0x40], R252 ;  /* 0x000040fc01007387 */ /* 0x0005e40000100800 */
[----:B--2---:R-:W-:-:S04]  /*61b0*/  SEL R252, RZ, 0x4, P6 ;  /* 0x00000004fffc7807 */ /* 0x004fc80003000000 */
[----:B------:R-:W-:Y:S02]  /*61c0*/  SEL R10, R252, RZ, P2 ;  /* 0x000000fffc0a7207 */ /* 0x000fe40001000000 */
[--C-:B-1----:R-:W-:Y:S02]  /*61d0*/  SHF.R.U32.HI R252, RZ, 0x6, R2.reuse ;  /* 0x00000006fffc7819 */ /* 0x102fe40000011602 */
[----:B------:R-:W-:Y:S02]  /*61e0*/  SHF.R.U32.HI R2, RZ, 0x6, R2 ;  /* 0x00000006ff027819 */ /* 0x000fe40000011602 */
[----:B------:R-:W-:Y:S02]  /*61f0*/  SGXT.U32 R252, R252, 0x1 ;  /* 0x00000001fcfc781a */ /* 0x000fe40000000000 */
[----:B------:R-:W-:Y:S02]  /*6200*/  SGXT.U32 R2, R2, 0x1 ;  /* 0x000000010202781a */ /* 0x000fe40000000000 */
[----:B------:R-:W-:-:S02]  /*6210*/  LOP3.LUT R252, R252, 0x46, RZ, 0xfc, !PT ;  /* 0x00000046fcfc7812 */ /* 0x000fc400078efcff */
[----:B------:R-:W-:Y:S02]  /*6220*/  LOP3.LUT R2, R2, 0x64, RZ, 0xfc, !PT ;  /* 0x0000006402027812 */ /* 0x000fe400078efcff */
[----:B------:R-:W-:-:S04]  /*6230*/  ISETP.GE.AND P6, PT, R252, R251, PT ;  /* 0x000000fbfc00720c */ /* 0x000fc80003fc6270 */
[----:B------:R-:W-:Y:S02]  /*6240*/  SEL R252, RZ, 0x4, P6 ;  /* 0x00000004fffc7807 */ /* 0x000fe40003000000 */
[----:B------:R-:W-:Y:S02]  /*6250*/  ISETP.GE.AND P6, PT, R2, R251, PT ;  /* 0x000000fb0200720c */ /* 0x000fe40003fc6270 */
[----:B------:R-:W-:-:S05]  /*6260*/  SEL R252, R252, RZ, P2 ;  /* 0x000000fffcfc7207 */ /* 0x000fca0001000000 */
[----:B------:R1:W-:Y:S02]  /*6270*/  STL [R1+0xc], R252 ;  /* 0x00000cfc01007387 */ /* 0x0003e40000100800 */
[----:B-1----:R-:W-:-:S04]  /*6280*/  SEL R252, RZ, 0x4, P6 ;  /* 0x00000004fffc7807 */ /* 0x002fc80003000000 */
[----:B------:R-:W-:Y:S02]  /*6290*/  SEL R2, R252, RZ, P2 ;  /* 0x000000fffc027207 */ /* 0x000fe40001000000 */
[----:B------:R-:W1:Y:S02]  /*62a0*/  S2R R252, SR_TID.X ;  /* 0x0000000000fc7919 */ /* 0x000e640000002100 */
[----:B-1----:R-:W-:-:S04]  /*62b0*/  SHF.R.U32.HI R252, RZ, 0x6, R252 ;  /* 0x00000006fffc7819 */ /* 0x002fc800000116fc */
[----:B------:R-:W-:-:S04]  /*62c0*/  SGXT.U32 R252, R252, 0x1 ;  /* 0x00000001fcfc781a */ /* 0x000fc80000000000 */
[----:B------:R-:W-:-:S04]  /*62d0*/  LOP3.LUT R252, R252, 0x66, RZ, 0xfc, !PT ;  /* 0x00000066fcfc7812 */ /* 0x000fc800078efcff */
        /* <DEDUP_REMOVED lines=23> */
[----:B------:R-:W-:-:S04]  /*6450*/  SEL R252, RZ, 0x4, P6 ;  /* 0x00000004fffc7807 */ /* 0x000fc80003000000 */
[----:B------:R-:W-:-:S05]  /*6460*/  SEL R252, R252, RZ, P2 ;  /* 0x000000fffcfc7207 */ /* 0x000fca0001000000 */
[----:B------:R1:W-:Y:S02]  /*6470*/  STL [R1+0x34], R252 ;  /* 0x000034fc01007387 */ /* 0x0003e40000100800 */
[----:B-1----:R-:W1:Y:S02]  /*6480*/  S2R R252, SR_TID.X ;  /* 0x0000000000fc7919 */ /* 0x002e640000002100 */
        /* <DEDUP_REMOVED lines=12> */
[----:B------:R-:W-:Y:S02]  /*6550*/  SEL R252, RZ, 0x4, P6 ;  /* 0x00000004fffc7807 */ /* 0x000fe40003000000 */
[----:B------:R-:W-:Y:S02]  /*6560*/  ISETP.GE.AND P6, PT, R7, R251, PT ;  /* 0x000000fb0700720c */ /* 0x000fe40003fc6270 */
[----:B------:R-:W-:-:S04]  /*6570*/  SEL R252, R252, RZ, P2 ;  /* 0x000000fffcfc7207 */ /* 0x000fc80001000000 */
[----:B------:R-:W-:Y:S02]  /*6580*/  ISETP.NE.U32.AND P1, PT, R252, RZ, PT ;  /* 0x000000fffc00720c */ /* 0x000fe40003f25070 */
[----:B------:R-:W-:-:S04]  /*6590*/  SEL R252, RZ, 0x4, P6 ;  /* 0x00000004fffc7807 */ /* 0x000fc80003000000 */
        /* <DEDUP_REMOVED lines=18> */
[----:B-1----:R-:W-:-:S04]  /*66c0*/  LEA.HI R252, R252, 0xe, RZ, 0x1a ;  /* 0x0000000efcfc7811 */ /* 0x002fc800078fd0ff */
        /* <DEDUP_REMOVED lines=8> */
[----:B-1----:R-:W-:-:S04]  /*6750*/  LEA.HI R252, R252, 0x2e, RZ, 0x1a ;  /* 0x0000002efcfc7811 */ /* 0x002fc800078fd0ff */
        /* <DEDUP_REMOVED lines=8> */
[----:B-1----:R-:W-:-:S04]  /*67e0*/  LEA.HI R252, R252, 0x4e, RZ, 0x1a ;  /* 0x0000004efcfc7811 */ /* 0x002fc800078fd0ff */
        /* <DEDUP_REMOVED lines=30> */
[----:B------:R-:W-:Y:S02]  /*69d0*/  ISETP.GE.AND P6, PT, R252, R251, PT ;  /* 0x000000fbfc00720c */ /* 0x000fe40003fc6270 */
[----:B------:R-:W2:Y:S01]  /*69e0*/  LDL.LU R251, [R1+0x58] ;  /* 0x0000580001fb7983 */ /* 0x000ea20000300800 */
[----:B------:R-:W-:Y:S02]  /*69f0*/  LOP3.LUT R28, R28, 0xfffffffd, RZ, 0xc0, !PT ;  /* 0xfffffffd1c1c7812 */ /* 0x000fe400078ec0ff */
[----:B------:R-:W-:-:S04]  /*6a00*/  SEL R252, RZ, 0x4, P6 ;  /* 0x00000004fffc7807 */ /* 0x000fc80003000000 */
[----:B------:R-:W-:-:S04]  /*6a10*/  SEL R252, R252, RZ, P2 ;  /* 0x000000fffcfc7207 */ /* 0x000fc80001000000 */
[----:B------:R-:W-:Y:S02]  /*6a20*/  ISETP.NE.U32.AND P5, PT, R252, RZ, PT ;  /* 0x000000fffc00720c */ /* 0x000fe40003fa5070 */
[----:B------:R-:W1:Y:S11]  /*6a30*/  S2R R252, SR_TID.X ;  /* 0x0000000000fc7919 */ /* 0x000e760000002100 */
[----:B------:R-:W-:-:S02]  /*6a40*/  @P5 LOP3.LUT R28, R28, 0x2, RZ, 0xfc, !PT ;  /* 0x000000021c1c5812 */ /* 0x000fc400078efcff */
[----:B-1----:R-:W-:-:S04]  /*6a50*/  SHF.R.U32.HI R252, RZ, 0x6, R252 ;  /* 0x00000006fffc7819 */ /* 0x002fc800000116fc */
[----:B------:R-:W-:-:S04]  /*6a60*/  SGXT.U32 R252, R252, 0x1 ;  /* 0x00000001fcfc781a */ /* 0x000fc80000000000 */
[----:B------:R-:W-:Y:S02]  /*6a70*/  LOP3.LUT R252, R252, 0x30, RZ, 0xfc, !PT ;  /* 0x00000030fcfc7812 */ /* 0x000fe400078efcff */
[----:B--2---:R-:W-:Y:S02]  /*6a80*/  ISETP.NE.U32.AND P6, PT, R251, RZ, PT ;  /* 0x000000fffb00720c */ /* 0x004fe40003fc5070 */
[----:B------:R-:W1:Y:S11]  /*6a90*/  LDC R251, c[0x0][0x3a0] ;  /* 0x0000e800fffb7b82 */ /* 0x000e760000000800 */
[----:B------:R-:W-:Y:S04]  /*6aa0*/  LDGSTS.E [R0+0xa000], desc[UR22][R140.64], P6 ;  /* 0x0a0000008c007fae */ /* 0x000fe8000b1a1016 */
[----:B------:R-:W-:Y:S01]  /*6ab0*/  LDGSTS.E [R0+0xa008], desc[UR22][R138.64], P3 ;  /* 0x0a0080008a007fae */ /* 0x000fe200099a1016 */
[----:B-1----:R-:W-:-:S05]  /*6ac0*/  VIADD R251, R251, 0xffffff80 ;  /* 0xffffff80fbfb7836 */ /* 0x002fca0000000000 */
[----:B------:R-:W-:Y:S02]  /*6ad0*/  ISETP.GE.AND P4, PT, R252, R251, PT ;  /* 0x000000fbfc00720c */ /* 0x000fe40003f86270 */
[----:B------:R-:W2:Y:S01]  /*6ae0*/  LDL.LU R251, [R1+0x50] ;  /* 0x0000500001fb7983 */ /* 0x000ea20000300800 */
[----:B------:R-:W-:Y:S02]  /*6af0*/  ISETP.NE.U32.AND P5, PT, R29, RZ, PT ;  /* 0x000000ff1d00720c */ /* 0x000fe40003fa5070 */
[----:B------:R-:W-:Y:S01]  /*6b00*/  SEL R252, RZ, 0x4, P4 ;  /* 0x00000004fffc7807 */ /* 0x000fe20002000000 */
[----:B------:R-:W5:Y:S03]  /*6b10*/  LDL.LU R29, [R1+0x8c] ;  /* 0x00008c00011d7983 */ /* 0x000f660000300800 */
[----:B------:R-:W-:-:S04]  /*6b20*/  SEL R252, R252, RZ, P2 ;  /* 0x000000fffcfc7207 */ /* 0x000fc80001000000 */
[----:B------:R-:W-:Y:S02]  /*6b30*/  ISETP.NE.U32.AND P3, PT, R252, RZ, PT ;  /* 0x000000fffc00720c */ /* 0x000fe40003f65070 */
[----:B------:R-:W1:Y:S01]  /*6b40*/  S2R R252, SR_TID.X ;  /* 0x0000000000fc7919 */ /* 0x000e620000002100 */
[----:B------:R-:W-:Y:S01]  /*6b50*/  LDGSTS.E [R0+0xc000], desc[UR22][R106.64], P5 ;  /* 0x0c0000006a007fae */ /* 0x000fe2000a9a1016 */
[----:B-1----:R-:W-:-:S04]  /*6b60*/  SHF.R.U32.HI R252, RZ, 0x6, R252 ;  /* 0x00000006fffc7819 */ /* 0x002fc800000116fc */
[----:B------:R-:W-:-:S04]  /*6b70*/  SGXT.U32 R252, R252, 0x1 ;  /* 0x00000001fcfc781a */ /* 0x000fc80000000000 */
[----:B------:R-:W-:Y:S02]  /*6b80*/  LOP3.LUT R252, R252, 0x32, RZ, 0xfc, !PT ;  /* 0x00000032fcfc7812 */ /* 0x000fe400078efcff */
[----:B--2---:R-:W-:Y:S02]  /*6b90*/  ISETP.NE.U32.AND P6, PT, R251, RZ, PT ;  /* 0x000000fffb00720c */ /* 0x004fe40003fc5070 */
[----:B------:R-:W1:Y:S11]  /*6ba0*/  LDC R251, c[0x0][0x3a0] ;  /* 0x0000e800fffb7b82 */ /* 0x000e760000000800 */
[----:B------:R-:W-:Y:S01]  /*6bb0*/  LDGSTS.E [R0+0xc008], desc[UR22][R104.64], P6 ;  /* 0x0c00800068007fae */ /* 0x000fe2000b1a1016 */
[----:B-1----:R-:W-:-:S05]  /*6bc0*/  VIADD R251, R251, 0xffffff80 ;  /* 0xffffff80fbfb7836 */ /* 0x002fca0000000000 */
[----:B------:R-:W-:Y:S02]  /*6bd0*/  ISETP.GE.AND P4, PT, R252, R251, PT ;  /* 0x000000fbfc00720c */ /* 0x000fe40003f86270 */
[----:B------:R-:W2:Y:S02]  /*6be0*/  LDL.LU R251, [R1+0x38] ;  /* 0x0000380001fb7983 */ /* 0x000ea40000300800 */
[----:B------:R-:W-:-:S04]  /*6bf0*/  SEL R252, RZ, 0x4, P4 ;  /* 0x00000004fffc7807 */ /* 0x000fc80002000000 */
[----:B------:R-:W-:-:S04]  /*6c00*/  SEL R252, R252, RZ, P2 ;  /* 0x000000fffcfc7207 */ /* 0x000fc80001000000 */
[----:B------:R-:W-:Y:S02]  /*6c10*/  ISETP.NE.U32.AND P4, PT, R252, RZ, PT ;  /* 0x000000fffc00720c */ /* 0x000fe40003f85070 */
[----:B------:R-:W1:Y:S02]  /*6c20*/  S2R R252, SR_TID.X ;  /* 0x0000000000fc7919 */ /* 0x000e640000002100 */
[----:B-1----:R-:W-:-:S04]  /*6c30*/  SHF.R.U32.HI R252, RZ, 0x6, R252 ;  /* 0x00000006fffc7819 */ /* 0x002fc800000116fc */
[----:B------:R-:W-:-:S04]  /*6c40*/  SGXT.U32 R252, R252, 0x1 ;  /* 0x00000001fcfc781a */ /* 0x000fc80000000000 */
[----:B------:R-:W-:Y:S02]  /*6c50*/  LOP3.LUT R252, R252, 0x50, RZ, 0xfc, !PT ;  /* 0x00000050fcfc7812 */ /* 0x000fe400078efcff */
[----:B--2---:R-:W-:Y:S02]  /*6c60*/  ISETP.NE.U32.AND P5, PT, R251, RZ, PT ;  /* 0x000000fffb00720c */ /* 0x004fe40003fa5070 */
[----:B------:R-:W1:Y:S02]  /*6c70*/  LDC R251, c[0x0][0x3a0] ;  /* 0x0000e800fffb7b82 */ /* 0x000e640000000800 */
[----:B-1----:R-:W-:-:S05]  /*6c80*/  VIADD R251, R251, 0xffffff80 ;  /* 0xffffff80fbfb7836 */ /* 0x002fca0000000000 */
[----:B------:R-:W-:Y:S02]  /*6c90*/  ISETP.GE.AND P6, PT, R252, R251, PT ;  /* 0x000000fbfc00720c */ /* 0x000fe40003fc6270 */
[----:B------:R-:W2:Y:S02]  /*6ca0*/  LDL.LU R251, [R1+0x30] ;  /* 0x0000300001fb7983 */ /* 0x000ea40000300800 */
[----:B------:R-:W-:Y:S02]  /*6cb0*/  SEL R252, RZ, 0x4, P6 ;  /* 0x00000004fffc7807 */ /* 0x000fe40003000000 */
[----:B------:R-:W-:Y:S02]  /*6cc0*/  ISETP.NE.U32.AND P6, PT, R12, RZ, PT ;  /* 0x000000ff0c00720c */ /* 0x000fe40003fc5070 */
[----:B------:R-:W5:Y:S11]  /*6cd0*/  LDL.LU R12, [R1+0x88] ;  /* 0x00008800010c7983 */ /* 0x000f760000300800 */
[----:B------:R-:W-:Y:S04]  /*6ce0*/  LDGSTS.E [R0+0xe000], desc[UR22][R74.64], P6 ;  /* 0x0e0000004a007fae */ /* 0x000fe8000b1a1016 */
[----:B------:R1:W-:Y:S02]  /*6cf0*/  LDGSTS.E [R0+0xe008], desc[UR22][R72.64], P5 ;  /* 0x0e00800048007fae */ /* 0x0003e4000a9a1016 */
[----:B-1----:R-:W-:-:S02]  /*6d00*/  SEL R0, R252, RZ, P2 ;  /* 0x000000fffc007207 */ /* 0x002fc40001000000 */
        /* <DEDUP_REMOVED lines=9> */
[----:B------:R-:W-:-:S04]  /*6da0*/  SEL R252, RZ, 0x4, P6 ;  /* 0x00000004fffc7807 */ /* 0x000fc80003000000 */
[----:B------:R-:W-:Y:S02]  /*6db0*/  SEL R252, R252, RZ, P2 ;  /* 0x000000fffcfc7207 */ /* 0x000fe40001000000 */
[----:B------:R-:W-:Y:S02]  /*6dc0*/  ISETP.NE.U32.AND P6, PT, R11, RZ, PT ;  /* 0x000000ff0b00720c */ /* 0x000fe40003fc5070 */
[----:B------:R-:W5:Y:S04]  /*6dd0*/  LDL.LU R11, [R1+0x84] ;  /* 0x00008400010b7983 */ /* 0x000f680000300800 */
[----:B------:R1:W-:Y:S07]  /*6de0*/  STL [R1+0x30], R252 ;  /* 0x000030fc01007387 */ /* 0x0003ee0000100800 */
[----:B------:R-:W-:Y:S01]  /*6df0*/  LDGSTS.E [R13+0x8000], desc[UR22][R168.64], P6 ;  /* 0x08000000a80d7fae */ /* 0x000fe2000b1a1016 */
[----:B-1----:R-:W1:Y:S03]  /*6e00*/  S2R R252, SR_TID.X ;  /* 0x0000000000fc7919 */ /* 0x002e660000002100 */
[----:B------:R-:W-:Y:S01]  /*6e10*/  LDGSTS.E [R13+0x8008], desc[UR22][R166.64], P5 ;  /* 0x08008000a60d7fae */ /* 0x000fe2000a9a1016 */
        /* <DEDUP_REMOVED lines=10> */
[----:B------:R-:W-:Y:S02]  /*6ec0*/  SEL R124, R252, RZ, P2 ;  /* 0x000000fffc7c7207 */ /* 0x000fe40001000000 */
[----:B------:R-:W1:Y:S09]  /*6ed0*/  S2R R252, SR_TID.X ;  /* 0x0000000000fc7919 */ /* 0x000e720000002100 */
[----:B------:R-:W-:Y:S04]  /*6ee0*/  LDGSTS.E [R13+0xa000], desc[UR22][R136.64], P6 ;  /* 0x0a000000880d7fae */ /* 0x000fe8000b1a1016 */
        /* <DEDUP_REMOVED lines=149> */
[----:B------:R-:W-:-:S05]  /*7840*/  SEL R252, R252, RZ, P2 ;  /* 0x000000fffcfc7207 */ /* 0x000fca0001000000 */
[----:B------:R1:W-:Y:S02]  /*7850*/  STL [R1+0x24], R252 ;  /* 0x000024fc01007387 */ /* 0x0003e40000100800 */
[----:B-1----:R-:W1:Y:S02]  /*7860*/  S2R R252, SR_TID.X ;  /* 0x0000000000fc7919 */ /* 0x002e640000002100 */
        /* <DEDUP_REMOVED lines=9> */
[----:B------:R-:W-:Y:S02]  /*7900*/  SEL R252, RZ, 0x4, P6 ;  /* 0x00000004fffc7807 */ /* 0x000fe40003000000 */
[----:B------:R-:W-:Y:S02]  /*7910*/  LOP3.LUT P5, RZ, R28, 0x2, RZ, 0xc0, !PT ;  /* 0x000000021cff7812 */ /* 0x000fe400078ac0ff */
[----:B------:R-:W-:Y:S02]  /*7920*/  SEL R252, R252, RZ, P2 ;  /* 0x000000fffcfc7207 */ /* 0x000fe40001000000 */
[----:B--2---:R-:W-:-:S02]  /*7930*/  ISETP.NE.U32.AND P6, PT, R251, RZ, PT ;  /* 0x000000fffb00720c */ /* 0x004fc40003fc5070 */
[----:B------:R-:W1:Y:S11]  /*7940*/  LDC R251, c[0x0][0x3a0] ;  /* 0x0000e800fffb7b82 */ /* 0x000e760000000800 */
[----:B------:R-:W-:Y:S04]  /*7950*/  LDGSTS.E [R16+0x8000], desc[UR22][R156.64], P6 ;  /* 0x080000009c107fae */ /* 0x000fe8000b1a1016 */
[----:B------:R-:W-:Y:S01]  /*7960*/  LDGSTS.E [R16+0x8008], desc[UR22][R154.64], P5 ;  /* 0x080080009a107fae */ /* 0x000fe2000a9a1016 */
[----:B------:R-:W-:-:S02]  /*7970*/  ISETP.NE.U32.AND P5, PT, R252, RZ, PT ;  /* 0x000000fffc00720c */ /* 0x000fc40003fa5070 */
[----:B------:R-:W2:Y:S01]  /*7980*/  S2R R252, SR_TID.X ;  /* 0x0000000000fc7919 */ /* 0x000ea20000002100 */
[----:B------:R-:W-:Y:S01]  /*7990*/  LDGSTS.E [R16+0xa000], desc[UR22][R122.64], P3 ;  /* 0x0a0000007a107fae */ /* 0x000fe200099a1016 */
[----:B-1----:R-:W-:-:S03]  /*79a0*/  VIADD R251, R251, 0xffffff80 ;  /* 0xffffff80fbfb7836 */ /* 0x002fc60000000000 */
[----:B------:R-:W-:Y:S01]  /*79b0*/  LDGSTS.E [R16+0xa008], desc[UR22][R120.64], P4 ;  /* 0x0a00800078107fae */ /* 0x000fe2000a1a1016 */
[----:B--2---:R-:W-:-:S04]  /*79c0*/  SHF.R.U32.HI R252, RZ, 0x6, R252 ;  /* 0x00000006fffc7819 */ /* 0x004fc800000116fc */
[----:B------:R-:W-:-:S04]  /*79d0*/  SGXT.U32 R252, R252, 0x1 ;  /* 0x00000001fcfc781a */ /* 0x000fc80000000000 */
[----:B------:R-:W-:-:S04]  /*79e0*/  LOP3.LUT R252, R252, 0x38, RZ, 0xfc, !PT ;  /* 0x00000038fcfc7812 */ /* 0x000fc800078efcff */
[----:B------:R-:W-:Y:S02]  /*79f0*/  ISETP.GE.AND P6, PT, R252, R251, PT ;  /* 0x000000fbfc00720c */ /* 0x000fe40003fc6270 */
[----:B------:R-:W2:Y:S02]  /*7a00*/  LDL.LU R251, [R1+0x30] ;  /* 0x0000300001fb7983 */ /* 0x000ea40000300800 */
[----:B------:R-:W-:-:S04]  /*7a10*/  SEL R252, RZ, 0x4, P6 ;  /* 0x00000004fffc7807 */ /* 0x000fc80003000000 */
[----:B------:R-:W-:-:S04]  /*7a20*/  SEL R252, R252, RZ, P2 ;  /* 0x000000fffcfc7207 */ /* 0x000fc80001000000 */
[----:B------:R-:W-:Y:S02]  /*7a30*/  ISETP.NE.U32.AND P4, PT, R252, RZ, PT ;  /* 0x000000fffc00720c */ /* 0x000fe40003f85070 */
[----:B------:R-:W1:Y:S01]  /*7a40*/  S2R R252, SR_TID.X ;  /* 0x0000000000fc7919 */ /* 0x000e620000002100 */
[----:B------:R-:W-:-:S04]  /*7a50*/  LOP3.LUT R28, R28, 0xfffffffe, RZ, 0xc0, !PT ;  /* 0xfffffffe1c1c7812 */ /* 0x000fc800078ec0ff */
[----:B------:R-:W-:Y:S02]  /*7a60*/  @P5 LOP3.LUT R28, R28, 0x1, RZ, 0xfc, !PT ;  /* 0x000000011c1c5812 */ /* 0x000fe400078efcff */
[----:B------:R-:W-:Y:S02]  /*7a70*/  ISETP.NE.U32.AND P6, PT, R0, RZ, PT ;  /* 0x000000ff0000720c */ /* 0x000fe40003fc5070 */
[----:B------:R-:W5:Y:S11]  /*7a80*/  LDL.LU R0, [R1+0x68] ;  /* 0x0000680001007983 */ /* 0x000f760000300800 */
        /* <DEDUP_REMOVED lines=78> */
[----:B------:R-:W2:Y:S01]  /*7f70*/  LDL.LU R251, [R1+0x18] ;  /* 0x0000180001fb7983 */ /* 0x000ea20000300800 */
[----:B------:R-:W-:Y:S02]  /*7f80*/  LOP3.LUT P5, RZ, R28, 0x1, RZ, 0xc0, !PT ;  /* 0x000000011cff7812 */ /* 0x000fe400078ac0ff */
[----:B------:R-:W1:Y:S01]  /*7f90*/  S2R R28, SR_TID.X ;  /* 0x00000000001c7919 */ /* 0x000e620000002100 */
[----:B------:R-:W-:Y:S02]  /*7fa0*/  SEL R252, RZ, 0x4, P6 ;  /* 0x00000004fffc7807 */ /* 0x000fe40003000000 */
[----:B-1----:R-:W-:Y:S02]  /*7fb0*/  LEA.HI R28, R28, 0x1e, RZ, 0x1a ;  /* 0x0000001e1c1c7811 */ /* 0x002fe400078fd0ff */
[----:B--2---:R-:W-:-:S02]  /*7fc0*/  ISETP.NE.U32.AND P6, PT, R251, RZ, PT ;  /* 0x000000fffb00720c */ /* 0x004fc40003fc5070 */
[----:B------:R-:W1:Y:S11]  /*7fd0*/  LDC R251, c[0x0][0x3a0] ;  /* 0x0000e800fffb7b82 */ /* 0x000e760000000800 */
[----:B------:R-:W-:Y:S01]  /*7fe0*/  LDGSTS.E [R17+0xe008], desc[UR22][R52.64], P6 ;  /* 0x0e00800034117fae */ /* 0x000fe2000b1a1016 */
[----:B-1----:R-:W-:-:S05]  /*7ff0*/  VIADD R251, R251, 0xffffff80 ;  /* 0xffffff80fbfb7836 */ /* 0x002fca0000000000 */
[----:B------:R-:W-:Y:S02]  /*8000*/  ISETP.GE.AND P6, PT, R28, R251, PT ;  /* 0x000000fb1c00720c */ /* 0x000fe40003fc6270 */
[----:B------:R-:W2:Y:S02]  /*8010*/  LDL.LU R251, [R1+0x24] ;  /* 0x0000240001fb7983 */ /* 0x000ea40000300800 */
[----:B------:R-:W-:-:S04]  /*8020*/  SEL R28, RZ, 0x4, P6 ;  /* 0x00000004ff1c7807 */ /* 0x000fc80003000000 */
[----:B------:R-:W-:Y:S02]  /*8030*/  SEL R28, R28, RZ, P2 ;  /* 0x000000ff1c1c7207 */ /* 0x000fe40001000000 */
[----:B------:R-:W-:Y:S01]  /*8040*/  SEL R252, R252, RZ, P2 ;  /* 0x000000fffcfc7207 */ /* 0x000fe20001000000 */
[----:B------:R-:W-:Y:S02]  /*8050*/  USHF.R.S32.HI UR6, URZ, 0x1f, UR5 ;  /* 0x0000001fff067899 */ /* 0x000fe40008011405 */
[----:B------:R-:W-:Y:S02]  /*8060*/  USHF.L.U32 UR10, UR5, 0x2, URZ ;  /* 0x00000002050a7899 */ /* 0x000fe400080006ff */
[----:B------:R-:W-:Y:S01]  /*8070*/  USHF.L.U64.HI UR11, UR5, 0x2, UR6 ;  /* 0x00000002050b7899 */ /* 0x000fe20008010206 */
[----:B--2---:R-:W-:Y:S02]  /*8080*/  ISETP.NE.U32.AND P6, PT, R251, RZ, PT ;  /* 0x000000fffb00720c */ /* 0x004fe40003fc5070 */
        /* <DEDUP_REMOVED lines=11> */
[----:B------:R-:W-:-:S04]  /*8140*/  ISETP.GE.AND P6, PT, R28, R251, PT ;  /* 0x000000fb1c00720c */ /* 0x000fc80003fc6270 */
[----:B------:R-:W-:-:S04]  /*8150*/  SEL R28, RZ, 0x4, P6 ;  /* 0x00000004ff1c7807 */ /* 0x000fc80003000000 */
[----:B------:R-:W-:-:S04]  /*8160*/  SEL R28, R28, RZ, P2 ;  /* 0x000000ff1c1c7207 */ /* 0x000fc80001000000 */
[----:B------:R-:W-:Y:S02]  /*8170*/  ISETP.NE.U32.AND P3, PT, R28, RZ, PT ;  /* 0x000000ff1c00720c */ /* 0x000fe40003f65070 */
[----:B------:R-:W1:Y:S01]  /*8180*/  S2R R28, SR_TID.X ;  /* 0x00000000001c7919 */ /* 0x000e620000002100 */
[----:B------:R-:W-:Y:S02]  /*8190*/  ISETP.NE.U32.AND P6, PT, R2, RZ, PT ;  /* 0x000000ff0200720c */ /* 0x000fe40003fc5070 */
[----:B------:R-:W2:Y:S01]  /*81a0*/  S2R R2, SR_TID.X ;  /* 0x0000000000027919 */ /* 0x000ea20000002100 */
[----:B-1----:R-:W-:-:S04]  /*81b0*/  LEA.HI R28, R28, 0x3e, RZ, 0x1a ;  /* 0x0000003e1c1c7811 */ /* 0x002fc800078fd0ff */
[----:B------:R-:W-:-:S04]  /*81c0*/  ISETP.GE.AND P4, PT, R28, R251, PT ;  /* 0x000000fb1c00720c */ /* 0x000fc80003f86270 */
[----:B------:R-:W-:Y:S02]  /*81d0*/  SEL R28, RZ, 0x4, P4 ;  /* 0x00000004ff1c7807 */ /* 0x000fe40002000000 */
[----:B------:R-:W-:Y:S02]  /*81e0*/  ISETP.NE.U32.AND P4, PT, R124, RZ, PT ;  /* 0x000000ff7c00720c */ /* 0x000fe40003f85070 */
[----:B--2---:R-:W-:Y:S01]  /*81f0*/  SHF.R.U32.HI R2, RZ, 0x6, R2 ;  /* 0x00000006ff027819 */ /* 0x004fe20000011602 */
[----:B------:R-:W1:Y:S01]  /*8200*/  LDC R124, c[0x0][0x3a0] ;  /* 0x0000e800ff7c7b82 */ /* 0x000e620000000800 */
[----:B------:R-:W-:Y:S02]  /*8210*/  SEL R28, R28, RZ, P2 ;  /* 0x000000ff1c1c7207 */ /* 0x000fe40001000000 */
[----:B------:R-:W-:-:S07]  /*8220*/  SGXT.U32 R2, R2, 0x1 ;  /* 0x000000010202781a */ /* 0x000fce0000000000 */
[----:B------:R-:W-:Y:S01]  /*8230*/  LDGSTS.E [R18+0xc000], desc[UR22][R82.64], P4 ;  /* 0x0c00000052127fae */ /* 0x000fe2000a1a1016 */
[----:B------:R-:W-:Y:S02]  /*8240*/  ISETP.NE.U32.AND P4, PT, R28, RZ, PT ;  /* 0x000000ff1c00720c */ /* 0x000fe40003f85070 */
[----:B------:R-:W-:Y:S01]  /*8250*/  LOP3.LUT R28, R2, 0x5c, RZ, 0xfc, !PT ;  /* 0x0000005c021c7812 */ /* 0x000fe200078efcff */
[----:B------:R-:W-:Y:S03]  /*8260*/  LDGSTS.E [R18+0xc008], desc[UR22][R80.64], P6 ;  /* 0x0c00800050127fae */ /* 0x000fe6000b1a1016 */
[----:B------:R-:W-:Y:S01]  /*8270*/  ISETP.GE.AND P6, PT, R28, R251, PT ;  /* 0x000000fb1c00720c */ /* 0x000fe20003fc6270 */
[----:B------:R-:W-:Y:S03]  /*8280*/  LDGSTS.E [R18+0xe000], desc[UR22][R50.64], P1 ;  /* 0x0e00000032127fae */ /* 0x000fe600089a1016 */
[----:B------:R-:W-:Y:S01]  /*8290*/  SEL R28, RZ, 0x4, P6 ;  /* 0x00000004ff1c7807 */ /* 0x000fe20003000000 */
[----:B------:R-:W-:Y:S01]  /*82a0*/  LDGSTS.E [R18+0xe008], desc[UR22][R48.64], P0 ;  /* 0x0e00800030127fae */ /* 0x000fe200081a1016 */
[----:B------:R-:W-:-:S02]  /*82b0*/  ISETP.NE.U32.AND P6, PT, R252, RZ, PT ;  /* 0x000000fffc00720c */ /* 0x000fc40003fc5070 */
[----:B------:R-:W2:Y:S01]  /*82c0*/  S2R R252, SR_TID.X ;  /* 0x0000000000fc7919 */ /* 0x000ea20000002100 */
[----:B------:R-:W-:Y:S02]  /*82d0*/  SEL R28, R28, RZ, P2 ;  /* 0x000000ff1c1c7207 */ /* 0x000fe40001000000 */
[C---:B------:R-:W-:Y:S02]  /*82e0*/  LOP3.LUT P1, RZ, R27.reuse, 0x80000000, RZ, 0xc0, !PT ;  /* 0x800000001bff7812 */ /* 0x040fe4000782c0ff */
[----:B------:R-:W-:-:S06]  /*82f0*/  LOP3.LUT P0, RZ, R27, 0x40000000, RZ, 0xc0, !PT ;  /* 0x400000001bff7812 */ /* 0x000fcc000780c0ff */
[----:B------:R-:W-:Y:S01]  /*8300*/  LDGSTS.E [R19+0x8000], desc[UR22][R144.64], P6 ;  /* 0x0800000090137fae */ /* 0x000fe2000b1a1016 */
[----:B------:R-:W-:Y:S02]  /*8310*/  ISETP.NE.U32.AND P6, PT, R28, RZ, PT ;  /* 0x000000ff1c00720c */ /* 0x000fe40003fc5070 */
[----:B------:R-:W-:Y:S01]  /*8320*/  LOP3.LUT R27, R2, 0x7c, RZ, 0xfc, !PT ;  /* 0x0000007c021b7812 */ /* 0x000fe200078efcff */
[----:B------:R-:W-:Y:S04]  /*8330*/  LDGSTS.E [R19+0x8008], desc[UR22][R142.64], P5 ;  /* 0x080080008e137fae */ /* 0x000fe8000a9a1016 */
[----:B------:R-:W-:Y:S01]  /*8340*/  LDGSTS.E [R19+0xa000], desc[UR22][R110.64], P3 ;  /* 0x0a0000006e137fae */ /* 0x000fe200099a1016 */
[----:B------:R-:W-:-:S03]  /*8350*/  ISETP.GE.AND P3, PT, R27, R251, PT ;  /* 0x000000fb1b00720c */ /* 0x000fc60003f66270 */
[----:B------:R-:W-:Y:S04]  /*8360*/  LDGSTS.E [R19+0xa008], desc[UR22][R108.64], P4 ;  /* 0x0a0080006c137fae */ /* 0x000fe8000a1a1016 */
[----:B------:R-:W-:Y:S01]  /*8370*/  LDGSTS.E [R19+0xc000], desc[UR22][R78.64], P6 ;  /* 0x0c0000004e137fae */ /* 0x000fe2000b1a1016 */
[----:B--2---:R-:W-:-:S04]  /*8380*/  LEA.HI R28, R252, 0x5e, RZ, 0x1a ;  /* 0x0000005efc1c7811 */ /* 0x004fc800078fd0ff */
[-C--:B------:R-:W-:Y:S02]  /*8390*/  ISETP.GE.AND P5, PT, R28, R251.reuse, PT ;  /* 0x000000fb1c00720c */ /* 0x080fe40003fa6270 */
[----:B------:R-:W-:Y:S02]  /*83a0*/  LEA.HI R252, R252, 0x7e, RZ, 0x1a ;  /* 0x0000007efcfc7811 */ /* 0x000fe400078fd0ff */
[----:B------:R-:W-:Y:S02]  /*83b0*/  SEL R27, RZ, 0x4, P5 ;  /* 0x00000004ff1b7807 */ /* 0x000fe40002800000 */
[----:B------:R-:W-:Y:S02]  /*83c0*/  ISETP.GE.AND P5, PT, R252, R251, PT ;  /* 0x000000fbfc00720c */ /* 0x000fe40003fa6270 */
[----:B------:R-:W-:Y:S02]  /*83d0*/  SEL R27, R27, RZ, P2 ;  /* 0x000000ff1b1b7207 */ /* 0x000fe40001000000 */
[----:B------:R-:W-:-:S02]  /*83e0*/  SEL R28, RZ, 0x4, P5 ;  /* 0x00000004ff1c7807 */ /* 0x000fc40002800000 */
[----:B------:R-:W-:Y:S02]  /*83f0*/  ISETP.NE.U32.AND P5, PT, R27, RZ, PT ;  /* 0x000000ff1b00720c */ /* 0x000fe40003fa5070 */
[----:B------:R-:W-:Y:S02]  /*8400*/  SEL R27, RZ, 0x4, P3 ;  /* 0x00000004ff1b7807 */ /* 0x000fe40001800000 */
[----:B------:R-:W-:Y:S02]  /*8410*/  SEL R28, R28, RZ, P2 ;  /* 0x000000ff1c1c7207 */ /* 0x000fe40001000000 */
[----:B------:R-:W-:Y:S02]  /*8420*/  SEL R27, R27, RZ, P2 ;  /* 0x000000ff1b1b7207 */ /* 0x000fe40001000000 */
[----:B------:R-:W-:Y:S02]  /*8430*/  ISETP.NE.U32.AND P3, PT, R28, RZ, PT ;  /* 0x000000ff1c00720c */ /* 0x000fe40003f65070 */
[----:B------:R-:W-:Y:S01]  /*8440*/  ISETP.NE.U32.AND P2, PT, R27, RZ, PT ;  /* 0x000000ff1b00720c */ /* 0x000fe20003f45070 */
[----:B------:R-:W-:-:S02]  /*8450*/  VIADD R252, R3, UR7 ;  /* 0x0000000703fc7c36 */ /* 0x000fc40008000000 */
[----:B------:R-:W-:Y:S10]  /*8460*/  LDGSTS.E [R19+0xc008], desc[UR22][R76.64], P5 ;  /* 0x0c0080004c137fae */ /* 0x000ff4000a9a1016 */
[----:B------:R-:W-:Y:S04]  /*8470*/  LDGSTS.E [R19+0xe000], desc[UR22][R46.64], P2 ;  /* 0x0e0000002e137fae */ /* 0x000fe800091a1016 */
[----:B------:R-:W-:Y:S04]  /*8480*/  LDGSTS.E [R19+0xe008], desc[UR22][R44.64], P3 ;  /* 0x0e0080002c137fae */ /* 0x000fe800099a1016 */
[----:B------:R-:W0:Y:S04]  /*8490*/  LDGDEPBAR ;  /* 0x00000000000079af */ /* 0x000e280000000000 */
[----:B------:R-:W-:Y:S04]  /*84a0*/  LDGSTS.E [R252+0x1c000], desc[UR22][R204.64], P1 ;  /* 0x1c000000ccfc7fae */ /* 0x000fe800089a1016 */
[----:B------:R-:W-:Y:S04]  /*84b0*/  LDGSTS.E [R252+0x1c400], desc[UR22][R200.64], P1 ;  /* 0x1c400000c8fc7fae */ /* 0x000fe800089a1016 */
[----:B------:R-:W-:Y:S04]  /*84c0*/  LDGSTS.E [R252+0x1c800], desc[UR22][R184.64], P1 ;  /* 0x1c800000b8fc7fae */ /* 0x000fe800089a1016 */
[----:B------:R2:W-:Y:S04]  /*84d0*/  LDGSTS.E [R252+0x1cc00], desc[UR22][R40.64], P1 ;  /* 0x1cc0000028fc7fae */ /* 0x0005e800089a1016 */
        /* <DEDUP_REMOVED lines=23> */
[----:B------:R3:W-:Y:S01]  /*8650*/  LDGSTS.E [R25+0x1cf00], desc[UR22][R222.64], P1 ;  /* 0x1cf00000de197fae */ /* 0x0007e200089a1016 */
[----:B-1----:R-:W-:-:S03]  /*8660*/  VIADD R27, R124, 0xffffff00 ;  /* 0xffffff007c1b7836 */ /* 0x002fc60000000000 */
[----:B------:R3:W-:Y:S04]  /*8670*/  LDGSTS.E [R26+0x1c380], desc[UR22][R202.64], P1 ;  /* 0x1c380000ca1a7fae */ /* 0x0007e800089a1016 */
[----:B------:R3:W-:Y:S04]  /*8680*/  LDGSTS.E [R26+0x1c780], desc[UR22][R186.64], P1 ;  /* 0x1c780000ba1a7fae */ /* 0x0007e800089a1016 */
[----:B------:R3:W-:Y:S04]  /*8690*/  LDGSTS.E [R26+0x1cb80], desc[UR22][R42.64], P1 ;  /* 0x1cb800002a1a7fae */ /* 0x0007e800089a1016 */
[----:B------:R3:W-:Y:S04]  /*86a0*/  LDGSTS.E [R26+0x1cf80], desc[UR22][R220.64], P1 ;  /* 0x1cf80000dc1a7fae */ /* 0x0007e800089a1016 */
[----:B------:R-:W0:Y:S01]  /*86b0*/  LDGDEPBAR ;  /* 0x00000000000079af */ /* 0x000e220000000000 */
[----:B------:R-:W-:Y:S01]  /*86c0*/  ISETP.GE.AND P1, PT, R2, R27, PT ;  /* 0x0000001b0200720c */ /* 0x000fe20003f26270 */
[----:B--2---:R-:W-:-:S03]  /*86d0*/  VIADD R252, R124, 0x7f ;  /* 0x0000007f7cfc7836 */ /* 0x004fc60000000000 */
[----:B------:R-:W-:Y:S02]  /*86e0*/  SEL R28, RZ, 0x4, P1 ;  /* 0x00000004ff1c7807 */ /* 0x000fe40000800000 */
[----:B------:R-:W-:-:S04]  /*86f0*/  ISETP.NE.U32.AND P1, PT, RZ, UR12, PT ;  /* 0x0000000cff007c0c */ /* 0x000fc8000bf25070 */
[C---:B------:R-:W-:Y:S02]  /*8700*/  ISETP.LT.OR P3, PT, R252.reuse, 0x80, P1 ;  /* 0x00000080fc00780c */ /* 0x040fe40000f61670 */
[----:B------:R-:W-:Y:S02]  /*8710*/  ISETP.GT.AND P2, PT, R252, 0x17f, PT ;  /* 0x0000017ffc00780c */ /* 0x000fe40003f44270 */
[----:B------:R-:W-:Y:S02]  /*8720*/  IADD3 R218, P4, PT, R218, UR10, RZ ;  /* 0x0000000adada7c10 */ /* 0x000fe4000ff9e0ff */
[----:B------:R-:W-:Y:S02]  /*8730*/  SEL R28, R28, RZ, P2 ;  /* 0x000000ff1c1c7207 */ /* 0x000fe40001000000 */
[----:B------:R-:W-:Y:S01]  /*8740*/  IADD3.X R219, PT, PT, R219, UR11, RZ, P4, !PT ;  /* 0x0000000bdbdb7c10 */ /* 0x000fe2000a7fe4ff */
[----:B------:R-:W-:-:S04]  /*8750*/  DEPBAR.LE SB0, 0x2 ;  /* 0x000080800000791a */ /* 0x000fc80000000000 */
[----:B------:R-:W-:Y:S01]  /*8760*/  BAR.SYNC.DEFER_BLOCKING 0x0 ;  /* 0x0000000000007b1d */ /* 0x000fe20000010000 */
[----:B------:R-:W-:-:S05]  /*8770*/  ISETP.NE.U32.AND P4, PT, R28, RZ, PT ;  /* 0x000000ff1c00720c */ /* 0x000fca0003f85070 */
[----:B---3--:R-:W-:Y:S08]  /*8780*/  @P3 BRA `(.L_x_6) ;  /* 0x0000000400643947 */ /* 0x008ff00003800000 */
[----:B------:R-:W-:Y:S02]  /*8790*/  USHF.R.U32.HI UR68, URZ, 0x4, UR7 ;  /* 0x00000004ff447899 */ /* 0x000fe40008011607 */
[----:B------:R-:W-:Y:S02]  /*87a0*/  UIADD3 UR15, UPT, UPT, UR7, 0x18000, URZ ;  /* 0x00018000070f7890 */ /* 0x000fe4000fffe0ff */
[----:B------:R-:W-:Y:S02]  /*87b0*/  USGXT.U32 UR68, UR68, 0xe ;  /* 0x0000000e4444789a */ /* 0x000fe40008000000 */
[----:B------:R-:W-:Y:S02]  /*87c0*/  USHF.R.U32.HI UR15, URZ, 0x4, UR15 ;  /* 0x00000004ff0f7899 */ /* 0x000fe4000801160f */
[----:B------:R-:W-:Y:S02]  /*87d0*/  UIADD3 UR74, UP1, UPT, UR68, 0x2, URZ ;  /* 0x00000002444a7890 */ /* 0x000fe4000ff3e0ff */
[----:B------:R-:W-:Y:S01]  /*87e0*/  USGXT.U32 UR72, UR15, 0xe ;  /* 0x0000000e0f48789a */ /* 0x000fe20008000000 */
[----:B------:R-:W-:Y:S01]  /*87f0*/  UMOV UR12, URZ ;  /* 0x000000ff000c7c82 */ /* 0x000fe20008000000 */
[----:B------:R-:W-:Y:S01]  /*8800*/  UMOV UR13, URZ ;  /* 0x000000ff000d7c82 */ /* 0x000fe20008000000 */
[----:B------:R-:W-:-:S02]  /*8810*/  UIADD3.X UR75, UPT, UPT, UR12, 0x40004040, URZ, UP1, !UPT ;  /* 0x400040400c4b7890 */ /* 0x000fc40008ffe4ff */
[----:B------:R-:W-:Y:S02]  /*8820*/  UIADD3 UR26, UP1, UPT, UR72, 0x2, URZ ;  /* 0x00000002481a7890 */ /* 0x000fe4000ff3e0ff */
[----:B------:R-:W-:Y:S02]  /*8830*/  UIADD3.64 UR18, UPT, UPT, UR74, 0x2, URZ ;  /* 0x000000024a127897 */ /* 0x000fe4000fffe0ff */
[----:B------:R-:W-:Y:S02]  /*8840*/  UIADD3.X UR27, UPT, UPT, UR13, 0x40004040, URZ, UP1, !UPT ;  /* 0x400040400d1b7890 */ /* 0x000fe40008ffe4ff */
[----:B------:R-:W-:Y:S02]  /*8850*/  UIADD3.64 UR64, UPT, UPT, UR74, 0x4, URZ ;  /* 0x000000044a407897 */ /* 0x000fe4000fffe0ff */
[----:B------:R-:W-:Y:S02]  /*8860*/  UIADD3.64 UR24, UPT, UPT, UR26, 0x2, URZ ;  /* 0x000000021a187897 */ /* 0x000fe4000fffe0ff */
[----:B------:R-:W-:-:S02]  /*8870*/  UIADD3.64 UR66, UPT, UPT, UR26, 0x4, URZ ;  /* 0x000000041a427897 */ /* 0x000fc4000fffe0ff */
[----:B------:R-:W-:Y:S02]  /*8880*/  UIADD3.64 UR60, UPT, UPT, UR74, 0x1fe, URZ ;  /* 0x000001fe4a3c7897 */ /* 0x000fe4000fffe0ff */
[----:B------:R-:W-:Y:S01]  /*8890*/  UIADD3.64 UR58, UPT, UPT, UR26, 0xfe, URZ ;  /* 0x000000fe1a3a7897 */ /* 0x000fe2000fffe0ff */
[----:B------:R-:W-:Y:S01]  /*88a0*/  UMOV UR70, 0x0 ;  /* 0x0000000000467882 */ /* 0x000fe20000000000 */
[----:B------:R-:W-:Y:S01]  /*88b0*/  UMOV UR71, 0x4080910 ;  /* 0x0408091000477882 */ /* 0x000fe20000000000 */
[----:B------:R-:W-:Y:S01]  /*88c0*/  UIADD3.64 UR50, UPT, UPT, UR74, 0x200, URZ ;  /* 0x000002004a327897 */ /* 0x000fe2000fffe0ff */
[----:B------:R-:W-:Y:S01]  /*88d0*/  UMOV UR69, 0x40004040 ;  /* 0x4000404000457882 */ /* 0x000fe20000000000 */
[----:B------:R-:W-:Y:S01]  /*88e0*/  UMOV UR73, 0x40004040 ;  /* 0x4000404000497882 */ /* 0x000fe20000000000 */
[----:B------:R-:W-:Y:S01]  /*88f0*/  UIADD3.64 UR46, UPT, UPT, UR26, 0x100, URZ ;  /* 0x000001001a2e7897 */ /* 0x000fe2000fffe0ff */
[----:B------:R1:W-:Y:S01]  /*8900*/  UTCHMMA gdesc[UR68], gdesc[UR72], tmem[UR8], tmem[UR70], idesc[UR71], !UPT ;  /* 0x00ff4648440075ea */ /* 0x0003e2000f800008 */
[----:B------:R-:W-:Y:S01]  /*8910*/  UMOV UR30, 0x0 ;  /* 0x00000000001e7882 */ /* 0x000fe20000000000 */
[----:B------:R-:W-:Y:S01]  /*8920*/  UMOV UR31, 0x4080910 ;  /* 0x04080910001f7882 */ /* 0x000fe20000000000 */
[----:B------:R-:W-:Y:S01]  /*8930*/  UMOV UR76, 0x0 ;  /* 0x00000000004c7882 */ /* 0x000fe20000000000 */
[----:B------:R-:W-:Y:S01]  /*8940*/  UMOV UR77, 0x4080910 ;  /* 0x04080910004d7882 */ /* 0x000fe20000000000 */
[----:B------:R-:W-:Y:S01]  /*8950*/  UMOV UR62, 0x0 ;  /* 0x00000000003e7882 */ /* 0x000fe20000000000 */
[----:B------:R-:W-:Y:S01]  /*8960*/  UMOV UR63, 0x4080910 ;  /* 0x04080910003f7882 */ /* 0x000fe20000000000 */
[----:B------:R-:W-:Y:S01]  /*8970*/  UTCHMMA gdesc[UR74], gdesc[UR26], tmem[UR8], tmem[UR30], idesc[UR31], UPT ;  /* 0x00ff1e1a4a0075ea */ /* 0x000fe2000b800008 */
[----:B------:R-:W-:Y:S01]  /*8980*/  UMOV UR54, 0x0 ;  /* 0x0000000000367882 */ /* 0x000fe20000000000 */
[----:B------:R-:W-:Y:S01]  /*8990*/  UMOV UR55, 0x4080910 ;  /* 0x0408091000377882 */ /* 0x000fe20000000000 */
[----:B------:R-:W-:Y:S01]  /*89a0*/  UIADD3.64 UR36, UPT, UPT, UR74, 0x202, URZ ;  /* 0x000002024a247897 */ /* 0x000fe2000fffe0ff */
[----:B------:R-:W-:Y:S01]  /*89b0*/  UTCHMMA gdesc[UR18], gdesc[UR24], tmem[UR8], tmem[UR76], idesc[UR77], UPT ;  /* 0x00ff4c18120075ea */ /* 0x000fe2000b800008 */
[----:B-1----:R-:W-:Y:S01]  /*89c0*/  UIADD3.64 UR68, UPT, UPT, UR26, 0x102, URZ ;  /* 0x000001021a447897 */ /* 0x002fe2000fffe0ff */
[----:B------:R-:W-:Y:S01]  /*89d0*/  UTCHMMA gdesc[UR64], gdesc[UR66], tmem[UR8], tmem[UR62], idesc[UR63], UPT ;  /* 0x00ff3e42400075ea */ /* 0x000fe2000b800008 */
[----:B------:R-:W-:Y:S01]  /*89e0*/  UIADD3.64 UR56, UPT, UPT, UR74, 0x204, URZ ;  /* 0x000002044a387897 */ /* 0x000fe2000fffe0ff */
[----:B------:R1:W-:Y:S01]  /*89f0*/  UTCHMMA gdesc[UR60], gdesc[UR58], tmem[UR8], tmem[UR54], idesc[UR55], UPT ;  /* 0x00ff363a3c0075ea */ /* 0x0003e2000b800008 */
[----:B------:R-:W-:-:S02]  /*8a00*/  UIADD3.64 UR72, UPT, UPT, UR26, 0x104, URZ ;  /* 0x000001041a487897 */ /* 0x000fc4000fffe0ff */
[----:B------:R-:W-:Y:S02]  /*8a10*/  UIADD3.64 UR52, UPT, UPT, UR74, 0x3fe, URZ ;  /* 0x000003fe4a347897 */ /* 0x000fe4000fffe0ff */
[----:B------:R-:W-:Y:S01]  /*8a20*/  UIADD3.64 UR70, UPT, UPT, UR26, 0x1fe, URZ ;  /* 0x000001fe1a467897 */ /* 0x000fe2000fffe0ff */
[----:B------:R-:W-:Y:S01]  /*8a30*/  UMOV UR42, 0x0 ;  /* 0x00000000002a7882 */ /* 0x000fe20000000000 */
[----:B------:R-:W-:Y:S01]  /*8a40*/  UMOV UR43, 0x4080910 ;  /* 0x04080910002b7882 */ /* 0x000fe20000000000 */
[----:B------:R-:W-:Y:S01]  /*8a50*/  UIADD3.64 UR48, UPT, UPT, UR74, 0x400, URZ ;  /* 0x000004004a307897 */ /* 0x000fe2000fffe0ff */
[----:B------:R2:W-:Y:S01]  /*8a60*/  UTCHMMA gdesc[UR50], gdesc[UR46], tmem[UR8], tmem[UR42], idesc[UR43], UPT ;  /* 0x00ff2a2e320075ea */ /* 0x0005e2000b800008 */
[----:B-1----:R-:W-:Y:S02]  /*8a70*/  UIADD3.64 UR54, UPT, UPT, UR26, 0x200, URZ ;  /* 0x000002001a367897 */ /* 0x002fe4000fffe0ff */
[----:B------:R-:W-:Y:S02]  /*8a80*/  UIADD3.64 UR44, UPT, UPT, UR74, 0x402, URZ ;  /* 0x000004024a2c7897 */ /* 0x000fe4000fffe0ff */
[----:B------:R-:W-:-:S02]  /*8a90*/  UIADD3.64 UR40, UPT, UPT, UR74, 0x404, URZ ;  /* 0x000004044a287897 */ /* 0x000fc4000fffe0ff */
[----:B------:R-:W-:Y:S02]  /*8aa0*/  UIADD3.64 UR34, UPT, UPT, UR74, 0x5fe, URZ ;  /* 0x000005fe4a227897 */ /* 0x000fe4000fffe0ff */
[----:B------:R-:W-:Y:S02]  /*8ab0*/  UIADD3.64 UR30, UPT, UPT, UR74, 0x600, URZ ;  /* 0x000006004a1e7897 */ /* 0x000fe4000fffe0ff */
[----:B------:R-:W-:Y:S02]  /*8ac0*/  UIADD3.64 UR24, UPT, UPT, UR74, 0x602, URZ ;  /* 0x000006024a187897 */ /* 0x000fe4000fffe0ff */
[----:B------:R-:W-:Y:S02]  /*8ad0*/  UIADD3.64 UR18, UPT, UPT, UR74, 0x604, URZ ;  /* 0x000006044a127897 */ /* 0x000fe4000fffe0ff */
[----:B------:R-:W-:Y:S02]  /*8ae0*/  UIADD3.64 UR76, UPT, UPT, UR26, 0x202, URZ ;  /* 0x000002021a4c7897 */ /* 0x000fe4000fffe0ff */
[----:B------:R-:W-:-:S02]  /*8af0*/  UIADD3.64 UR74, UPT, UPT, UR26, 0x204, URZ ;  /* 0x000002041a4a7897 */ /* 0x000fc4000fffe0ff */
[----:B--2---:R-:W-:Y:S02]  /*8b00*/  UIADD3.64 UR46, UPT, UPT, UR26, 0x2fe, URZ ;  /* 0x000002fe1a2e7897 */ /* 0x004fe4000fffe0ff */
[----:B------:R-:W-:Y:S01]  /*8b10*/  UIADD3.64 UR42, UPT, UPT, UR26, 0x300, URZ ;  /* 0x000003001a2a7897 */ /* 0x000fe2000fffe0ff */
[----:B------:R-:W-:Y:S01]  /*8b20*/  UMOV UR64, 0x0 ;  /* 0x0000000000407882 */ /* 0x000fe20000000000 */
[----:B------:R-:W-:Y:S01]  /*8b30*/  UMOV UR65, 0x4080910 ;  /* 0x0408091000417882 */ /* 0x000fe20000000000 */
[----:B------:R-:W-:Y:S01]  /*8b40*/  UMOV UR66, 0x0 ;  /* 0x0000000000427882 */ /* 0x000fe20000000000 */
[----:B------:R-:W-:Y:S01]  /*8b50*/  UMOV UR67, 0x4080910 ;  /* 0x0408091000437882 */ /* 0x000fe20000000000 */
[----:B------:R-:W-:Y:S01]  /*8b60*/  UIADD3.64 UR62, UPT, UPT, UR26, 0x302, URZ ;  /* 0x000003021a3e7897 */ /* 0x000fe2000fffe0ff */
[----:B------:R1:W-:Y:S01]  /*8b70*/  UTCHMMA gdesc[UR36], gdesc[UR68], tmem[UR8], tmem[UR64], idesc[UR65], UPT ;  /* 0x00ff4044240075ea */ /* 0x0003e2000b800008 */
[----:B------:R-:W-:Y:S01]  /*8b80*/  UIADD3.64 UR26, UPT, UPT, UR26, 0x304, URZ ;  /* 0x000003041a1a7897 */ /* 0x000fe2000fffe0ff */
[----:B------:R1:W-:Y:S01]  /*8b90*/  UTCHMMA gdesc[UR56], gdesc[UR72], tmem[UR8], tmem[UR66], idesc[UR67], UPT ;  /* 0x00ff4248380075ea */ /* 0x0003e2000b800008 */
[----:B------:R-:W-:Y:S01]  /*8ba0*/  UMOV UR60, 0x0 ;  /* 0x00000000003c7882 */ /* 0x000fe20000000000 */
[----:B------:R-:W-:Y:S01]  /*8bb0*/  UMOV UR61, 0x4080910 ;  /* 0x04080910003d7882 */ /* 0x000fe20000000000 */
[----:B------:R-:W-:Y:S01]  /*8bc0*/  UMOV UR58, 0x0 ;  /* 0x00000000003a7882 */ /* 0x000fe20000000000 */
[----:B------:R-:W-:Y:S01]  /*8bd0*/  UMOV UR59, 0x4080910 ;  /* 0x04080910003b7882 */ /* 0x000fe20000000000 */
[----:B------:R1:W-:Y:S01]  /*8be0*/  UTCHMMA gdesc[UR52], gdesc[UR70], tmem[UR8], tmem[UR60], idesc[UR61], UPT ;  /* 0x00ff3c46340075ea */ /* 0x0003e2000b800008 */
[----:B------:R1:W-:Y:S01]  /*8bf0*/  UTCHMMA gdesc[UR48], gdesc[UR54], tmem[UR8], tmem[UR58], idesc[UR59], UPT ;  /* 0x00ff3a36300075ea */ /* 0x0003e2000b800008 */
[----:B------:R-:W-:Y:S01]  /*8c00*/  UMOV UR38, 0x0 ;  /* 0x0000000000267882 */ /* 0x000fe20000000000 */
[----:B------:R-:W-:Y:S01]  /*8c10*/  UMOV UR39, 0x4080910 ;  /* 0x0408091000277882 */ /* 0x000fe20000000000 */
[----:B------:R1:W-:Y:S01]  /*8c20*/  UTCHMMA gdesc[UR44], gdesc[UR76], tmem[UR8], tmem[UR64], idesc[UR65], UPT ;  /* 0x00ff404c2c0075ea */ /* 0x0003e2000b800008 */
[----:B------:R-:W-:Y:S01]  /*8c30*/  UMOV UR32, 0x0 ;  /* 0x0000000000207882 */ /* 0x000fe20000000000 */
[----:B------:R-:W-:Y:S01]  /*8c40*/  UMOV UR33, 0x4080910 ;  /* 0x0408091000217882 */ /* 0x000fe20000000000 */
[----:B------:R1:W-:Y:S01]  /*8c50*/  UTCHMMA gdesc[UR40], gdesc[UR74], tmem[UR8], tmem[UR66], idesc[UR67], UPT ;  /* 0x00ff424a280075ea */ /* 0x0003e2000b800008 */
[----:B------:R-:W-:Y:S01]  /*8c60*/  UMOV UR28, 0x0 ;  /* 0x00000000001c7882 */ /* 0x000fe20000000000 */
[----:B------:R-:W-:Y:S01]  /*8c70*/  UMOV UR29, 0x4080910 ;  /* 0x04080910001d7882 */ /* 0x000fe20000000000 */
[----:B------:R-:W-:Y:S01]  /*8c80*/  UMOV UR15, URZ ;  /* 0x000000ff000f7c82 */ /* 0x000fe20008000000 */
[----:B------:R1:W-:Y:S01]  /*8c90*/  UTCHMMA gdesc[UR34], gdesc[UR46], tmem[UR8], tmem[UR38], idesc[UR39], UPT ;  /* 0x00ff262e220075ea */ /* 0x0003e2000b800008 */
[----:B------:R-:W-:Y:S01]  /*8ca0*/  UMOV UR20, 0x0 ;  /* 0x0000000000147882 */ /* 0x000fe20000000000 */
[----:B------:R-:W-:Y:S01]  /*8cb0*/  UMOV UR21, 0x4080910 ;  /* 0x0408091000157882 */ /* 0x000fe20000000000 */
[----:B------:R1:W-:Y:S01]  /*8cc0*/  UTCHMMA gdesc[UR30], gdesc[UR42], tmem[UR8], tmem[UR32], idesc[UR33], UPT ;  /* 0x00ff202a1e0075ea */ /* 0x0003e2000b800008 */
[----:B------:R-:W-:Y:S01]  /*8cd0*/  UMOV UR12, UR14 ;  /* 0x0000000e000c7c82 */ /* 0x000fe20008000000 */
[----:B------:R1:W-:Y:S01]  /*8ce0*/  UTCHMMA gdesc[UR24], gdesc[UR62], tmem[UR8], tmem[UR28], idesc[UR29], UPT ;  /* 0x00ff1c3e180075ea */ /* 0x0003e2000b800008 */
[----:B------:R1:W-:Y:S01]  /*8cf0*/  UTCHMMA gdesc[UR18], gdesc[UR26], tmem[UR8], tmem[UR20], idesc[UR21], UPT ;  /* 0x00ff141a120075ea */ /* 0x0003e2000b800008 */
[----:B------:R1:W-:Y:S01]  /*8d00*/  UTCBAR [UR12], URZ ;  /* 0x000000ff0c0073e9 */ /* 0x0003e200080000ff */
[----:B------:R-:W-:Y:S01]  /*8d10*/  NOP ;  /* 0x0000000000007918 */ /* 0x000fe20000000000 */
.L_x_6:
[----:B------:R-:W-:Y:S01]  /*8d20*/  BAR.SYNC.DEFER_BLOCKING 0x0 ;  /* 0x0000000000007b1d */ /* 0x000fe20000010000 */
[----:B------:R-:W-:Y:S01]  /*8d30*/  LOP3.LUT R28, R2, 0x2, RZ, 0xfc, !PT ;  /* 0x00000002021c7812 */ /* 0x000fe200078efcff */
[----:B------:R-:W-:Y:S01]  /*8d40*/  VIADD R251, R4, UR7 ;  /* 0x0000000704fb7c36 */ /* 0x000fe20008000000 */
[----:B------:R-:W-:Y:S01]  /*8d50*/  IADD3 R140, P5, PT, R140, UR10, RZ ;  /* 0x0000000a8c8c7c10 */ /* 0x000fe2000ffbe0ff */
[----:B------:R-:W-:Y:S01]  /*8d60*/  USHF.R.S32.HI UR15, URZ, 0x1f, UR4 ;  /* 0x0000001fff0f7899 */ /* 0x000fe20008011404 */
[----:B------:R-:W-:Y:S01]  /*8d70*/  ISETP.GE.AND P3, PT, R28, R27, PT ;  /* 0x0000001b1c00720c */ /* 0x000fe20003f66270 */
[----:B-1----:R-:W-:Y:S01]  /*8d80*/  USHF.L.U32 UR12, UR4, 0x2, URZ ;  /* 0x00000002040c7899 */ /* 0x002fe200080006ff */
[----:B------:R-:W-:Y:S01]  /*8d90*/  IADD3.X R141, PT, PT, R141, UR11, RZ, P5, !PT ;  /* 0x0000000b8d8d7c10 */ /* 0x000fe2000affe4ff */
[----:B------:R-:W-:Y:S01]  /*8da0*/  USHF.L.U64.HI UR13, UR4, 0x2, UR15 ;  /* 0x00000002040d7899 */ /* 0x000fe2000801020f */
[----:B------:R-:W-:Y:S01]  /*8db0*/  SEL R28, RZ, 0x4, P3 ;  /* 0x00000004ff1c7807 */ /* 0x000fe20001800000 */
[----:B------:R-:W-:Y:S01]  /*8dc0*/  UMOV UR21, URZ ;  /* 0x000000ff00157c82 */ /* 0x000fe20008000000 */
[----:B------:R-:W-:-:S02]  /*8dd0*/  IADD3 R138, P5, PT, R138, UR10, RZ ;  /* 0x0000000a8a8a7c10 */ /* 0x000fc4000ffbe0ff */
[----:B------:R-:W-:Y:S02]  /*8de0*/  SEL R28, R28, RZ, P2 ;  /* 0x000000ff1c1c7207 */ /* 0x000fe40001000000 */
[----:B------:R-:W-:Y:S02]  /*8df0*/  IADD3.X R139, PT, PT, R139, UR11, RZ, P5, !PT ;  /* 0x0000000b8b8b7c10 */ /* 0x000fe4000affe4ff */
[----:B------:R-:W-:Y:S02]  /*8e00*/  ISETP.NE.U32.AND P3, PT, R28, RZ, PT ;  /* 0x000000ff1c00720c */ /* 0x000fe40003f65070 */
[----:B------:R-:W-:Y:S02]  /*8e10*/  IADD3 R106, P5, PT, R106, UR10, RZ ;  /* 0x0000000a6a6a7c10 */ /* 0x000fe4000ffbe0ff */
[----:B------:R-:W-:Y:S02]  /*8e20*/  IADD3 R68, P6, PT, R68, UR10, RZ ;  /* 0x0000000a44447c10 */ /* 0x000fe4000ffde0ff */
[----:B------:R-:W-:Y:S01]  /*8e30*/  IADD3.X R107, PT, PT, R107, UR11, RZ, P5, !PT ;  /* 0x0000000b6b6b7c10 */ /* 0x000fe2000affe4ff */
[----:B------:R-:W-:Y:S01]  /*8e40*/  @!PT LDS RZ, [RZ] ;  /* 0x00000000fffff984 */ /* 0x000fe20000000800 */
[----:B------:R-:W-:Y:S01]  /*8e50*/  @!PT LDS RZ, [RZ] ;  /* 0x00000000fffff984 */ /* 0x000fe20000000800 */
[----:B------:R-:W-:Y:S01]  /*8e60*/  @!PT LDS RZ, [RZ] ;  /* 0x00000000fffff984 */ /* 0x000fe20000000800 */
[----:B------:R1:W-:Y:S01]  /*8e70*/  LDGSTS.E [R251+0x10000], desc[UR22][R218.64], P4 ;  /* 0x10000000dafb7fae */ /* 0x0003e2000a1a1016 */
[----:B------:R-:W-:-:S02]  /*8e80*/  IADD3 R170, P4, PT, R170, UR10, RZ ;  /* 0x0000000aaaaa7c10 */ /* 0x000fc4000ff9e0ff */
[----:B------:R-:W-:Y:S02]  /*8e90*/  IADD3 R104, P5, PT, R104, UR10, RZ ;  /* 0x0000000a68687c10 */ /* 0x000fe4000ffbe0ff */
[----:B------:R-:W-:Y:S02]  /*8ea0*/  IADD3.X R171, PT, PT, R171, UR11, RZ, P4, !PT ;  /* 0x0000000babab7c10 */ /* 0x000fe4000a7fe4ff */
[----:B------:R-:W-:Y:S02]  /*8eb0*/  IADD3.X R105, PT, PT, R105, UR11, RZ, P5, !PT ;  /* 0x0000000b69697c10 */ /* 0x000fe4000affe4ff */
[----:B------:R-:W-:Y:S02]  /*8ec0*/  IADD3 R74, P5, PT, R74, UR10, RZ ;  /* 0x0000000a4a4a7c10 */ /* 0x000fe4000ffbe0ff */
[----:B------:R-:W-:Y:S01]  /*8ed0*/  IADD3.X R69, PT, PT, R69, UR11, RZ, P6, !PT ;  /* 0x0000000b45457c10 */ /* 0x000fe2000b7fe4ff */
[----:B-1----:R-:W-:Y:S01]  /*8ee0*/  VIADD R219, R4, UR7 ;  /* 0x0000000704db7c36 */ /* 0x002fe20008000000 */
[----:B------:R-:W-:-:S02]  /*8ef0*/  LOP3.LUT R218, R2, 0x20, RZ, 0xfc, !PT ;  /* 0x0000002002da7812 */ /* 0x000fc400078efcff */
[----:B------:R-:W-:Y:S02]  /*8f00*/  LOP3.LUT R251, R2, 0x22, RZ, 0xfc, !PT ;  /* 0x0000002202fb7812 */ /* 0x000fe400078efcff */
[----:B------:R1:W-:Y:S01]  /*8f10*/  LDGSTS.E [R219+0x10008], desc[UR22][R170.64], P3 ;  /* 0x10008000aadb7fae */ /* 0x0003e200099a1016 */
[-C--:B------:R-:W-:Y:S02]  /*8f20*/  ISETP.GE.AND P3, PT, R218, R27.reuse, PT ;  /* 0x0000001bda00720c */ /* 0x080fe40003f66270 */
[----:B------:R-:W-:Y:S02]  /*8f30*/  ISETP.GE.AND P4, PT, R251, R27, PT ;  /* 0x0000001bfb00720c */ /* 0x000fe40003f86270 */
[C---:B------:R-:W-:Y:S02]  /*8f40*/  LOP3.LUT R218, R2.reuse, 0x40, RZ, 0xfc, !PT ;  /* 0x0000004002da7812 */ /* 0x040fe400078efcff */
[----:B------:R-:W-:Y:S02]  /*8f50*/  SEL R28, RZ, 0x4, P4 ;  /* 0x00000004ff1c7807 */ /* 0x000fe40002000000 */
[----:B------:R-:W-:-:S02]  /*8f60*/  LOP3.LUT R251, R2, 0x42, RZ, 0xfc, !PT ;  /* 0x0000004202fb7812 */ /* 0x000fc400078efcff */
[----:B------:R-:W-:Y:S01]  /*8f70*/  SEL R28, R28, RZ, P2 ;  /* 0x000000ff1c1c7207 */ /* 0x000fe20001000000 */
[----:B-1----:R-:W1:Y:S01]  /*8f80*/  S2R R171, SR_TID.X ;  /* 0x0000000000ab7919 */ /* 0x002e620000002100 */
[----:B------:R-:W-:Y:S02]  /*8f90*/  SEL R170, RZ, 0x4, P3 ;  /* 0x00000004ffaa7807 */ /* 0x000fe40001800000 */
[----:B------:R-:W-:Y:S02]  /*8fa0*/  ISETP.NE.U32.AND P4, PT, R28, RZ, PT ;  /* 0x000000ff1c00720c */ /* 0x000fe40003f85070 */
[----:B------:R-:W-:Y:S02]  /*8fb0*/  SEL R170, R170, RZ, P2 ;  /* 0x000000ffaaaa7207 */ /* 0x000fe40001000000 */
[----:B------:R-:W-:Y:S02]  /*8fc0*/  IADD3.X R75, PT, PT, R75, UR11, RZ, P5, !PT ;  /* 0x0000000b4b4b7c10 */ /* 0x000fe4000affe4ff */
[----:B------:R-:W-:-:S02]  /*8fd0*/  ISETP.NE.U32.AND P3, PT, R170, RZ, PT ;  /* 0x000000ffaa00720c */ /* 0x000fc40003f65070 */
[----:B------:R-:W-:Y:S02]  /*8fe0*/  IADD3 R72, P5, PT, R72, UR10, RZ ;  /* 0x0000000a48487c10 */ /* 0x000fe4000ffbe0ff */
[----:B------:R-:W-:Y:S02]  /*8ff0*/  IADD3 R52, P6, PT, R52, UR10, RZ ;  /* 0x0000000a34347c10 */ /* 0x000fe4000ffde0ff */
[----:B------:R-:W-:Y:S02]  /*9000*/  IADD3.X R73, PT, PT, R73, UR11, RZ, P5, !PT ;  /* 0x0000000b49497c10 */ /* 0x000fe4000affe4ff */
[----:B------:R-:W-:Y:S02]  /*9010*/  IADD3.X R53, PT, PT, R53, UR11, RZ, P6, !PT ;  /* 0x0000000b35357c10 */ /* 0x000fe4000b7fe4ff */
[----:B------:R-:W-:-:S03]  /*9020*/  IADD3 R114, P6, PT, R114, UR10, RZ ;  /* 0x0000000a72727c10 */ /* 0x000fc6000ffde0ff */
[----:B------:R-:W-:Y:S01]  /*9030*/  LDGSTS.E [R219+0x12000], desc[UR22][R140.64], P3 ;  /* 0x120000008cdb7fae */ /* 0x000fe200099a1016 */
[-C--:B------:R-:W-:Y:S02]  /*9040*/  ISETP.GE.AND P3, PT, R218, R27.reuse, PT ;  /* 0x0000001bda00720c */ /* 0x080fe40003f66270 */
[C---:B------:R-:W-:Y:S01]  /*9050*/  LOP3.LUT R218, R2.reuse, 0x60, RZ, 0xfc, !PT ;  /* 0x0000006002da7812 */ /* 0x040fe200078efcff */
[----:B------:R2:W-:Y:S01]  /*9060*/  LDGSTS.E [R219+0x12008], desc[UR22][R138.64], P4 ;  /* 0x120080008adb7fae */ /* 0x0005e2000a1a1016 */
[----:B------:R-:W-:Y:S02]  /*9070*/  ISETP.GE.AND P4, PT, R251, R27, PT ;  /* 0x0000001bfb00720c */ /* 0x000fe40003f86270 */
[----:B------:R-:W-:Y:S02]  /*9080*/  LOP3.LUT R251, R2, 0x62, RZ, 0xfc, !PT ;  /* 0x0000006202fb7812 */ /* 0x000fe400078efcff */
[----:B------:R-:W-:Y:S02]  /*9090*/  SEL R28, RZ, 0x4, P4 ;  /* 0x00000004ff1c7807 */ /* 0x000fe40002000000 */
[----:B------:R-:W-:-:S02]  /*90a0*/  IADD3.X R115, PT, PT, R115, UR11, RZ, P6, !PT ;  /* 0x0000000b73737c10 */ /* 0x000fc4000b7fe4ff */
[----:B------:R-:W-:Y:S02]  /*90b0*/  SEL R28, R28, RZ, P2 ;  /* 0x000000ff1c1c7207 */ /* 0x000fe40001000000 */
[----:B--2---:R-:W-:Y:S02]  /*90c0*/  SEL R138, RZ, 0x4, P3 ;  /* 0x00000004ff8a7807 */ /* 0x004fe40001800000 */
[----:B------:R-:W-:Y:S02]  /*90d0*/  ISETP.NE.U32.AND P4, PT, R28, RZ, PT ;  /* 0x000000ff1c00720c */ /* 0x000fe40003f85070 */
[----:B------:R-:W-:-:S04]  /*90e0*/  SEL R138, R138, RZ, P2 ;  /* 0x000000ff8a8a7207 */ /* 0x000fc80001000000 */
[----:B------:R-:W-:-:S13]  /*90f0*/  ISETP.NE.U32.AND P3, PT, R138, RZ, PT ;  /* 0x000000ff8a00720c */ /* 0x000fda0003f65070 */
[----:B------:R-:W-:Y:S01]  /*9100*/  LDGSTS.E [R219+0x14000], desc[UR22][R106.64], P3 ;  /* 0x140000006adb7fae */ /* 0x000fe200099a1016 */
[-C--:B------:R-:W-:Y:S02]  /*9110*/  ISETP.GE.AND P3, PT, R218, R27.reuse, PT ;  /* 0x0000001bda00720c */ /* 0x080fe40003f66270 */
[C---:B------:R-:W-:Y:S01]  /*9120*/  LOP3.LUT R218, R2.reuse, 0x10, RZ, 0xfc, !PT ;  /* 0x0000001002da7812 */ /* 0x040fe200078efcff */
[----:B------:R2:W-:Y:S01]  /*9130*/  LDGSTS.E [R219+0x14008], desc[UR22][R104.64], P4 ;  /* 0x1400800068db7fae */ /* 0x0005e2000a1a1016 */
[----:B------:R-:W-:Y:S02]  /*9140*/  ISETP.GE.AND P4, PT, R251, R27, PT ;  /* 0x0000001bfb00720c */ /* 0x000fe40003f86270 */
[----:B------:R-:W-:Y:S02]  /*9150*/  LOP3.LUT R251, R2, 0x4, RZ, 0xfc, !PT ;  /* 0x0000000402fb7812 */ /* 0x000fe400078efcff */
[----:B------:R-:W-:-:S04]  /*9160*/  SEL R28, RZ, 0x4, P4 ;  /* 0x00000004ff1c7807 */ /* 0x000fc80002000000 */
[----:B------:R-:W-:Y:S02]  /*9170*/  SEL R28, R28, RZ, P2 ;  /* 0x000000ff1c1c7207 */ /* 0x000fe40001000000 */
[----:B--2---:R-:W-:Y:S02]  /*9180*/  SEL R104, RZ, 0x4, P3 ;  /* 0x00000004ff687807 */ /* 0x004fe40001800000 */
[----:B------:R-:W-:Y:S02]  /*9190*/  ISETP.NE.U32.AND P4, PT, R28, RZ, PT ;  /* 0x000000ff1c00720c */ /* 0x000fe40003f85070 */
[----:B------:R-:W-:-:S04]  /*91a0*/  SEL R104, R104, RZ, P2 ;  /* 0x000000ff68687207 */ /* 0x000fc80001000000 */
[----:B------:R-:W-:-:S13]  /*91b0*/  ISETP.NE.U32.AND P3, PT, R104, RZ, PT ;  /* 0x000000ff6800720c */ /* 0x000fda0003f65070 */
[----:B------:R-:W-:Y:S01]  /*91c0*/  LDGSTS.E [R219+0x16000], desc[UR22][R74.64], P3 ;  /* 0x160000004adb7fae */ /* 0x000fe200099a1016 */
[----:B------:R-:W-:Y:S02]  /*91d0*/  ISETP.GE.AND P3, PT, R251, R27, PT ;  /* 0x0000001bfb00720c */ /* 0x000fe40003f66270 */
[----:B------:R-:W-:Y:S01]  /*91e0*/  LOP3.LUT R251, R2, 0x6, RZ, 0xfc, !PT ;  /* 0x0000000602fb7812 */ /* 0x000fe200078efcff */
[----:B------:R2:W-:Y:S01]  /*91f0*/  LDGSTS.E [R219+0x16008], desc[UR22][R72.64], P4 ;  /* 0x1600800048db7fae */ /* 0x0005e2000a1a1016 */
[----:B------:R-:W-:-:S04]  /*9200*/  SEL R28, RZ, 0x4, P3 ;  /* 0x00000004ff1c7807 */ /* 0x000fc80001800000 */
[----:B------:R-:W-:-:S04]  /*9210*/  SEL R28, R28, RZ, P2 ;  /* 0x000000ff1c1c7207 */ /* 0x000fc80001000000 */
[----:B------:R-:W-:Y:S02]  /*9220*/  ISETP.NE.U32.AND P3, PT, R28, RZ, PT ;  /* 0x000000ff1c00720c */ /* 0x000fe40003f65070 */
[----:B--2---:R-:W-:Y:S02]  /*9230*/  IADD3 R72, P4, PT, R168, UR10, RZ ;  /* 0x0000000aa8487c10 */ /* 0x004fe4000ff9e0ff */
[----:B------:R-:W-:Y:S02]  /*9240*/  LOP3.LUT R219, R2, 0x2a, RZ, 0xfc, !PT ;  /* 0x0000002a02db7812 */ /* 0x000fe400078efcff */
[----:B------:R-:W-:-:S07]  /*9250*/  IADD3.X R73, PT, PT, R169, UR11, RZ, P4, !PT ;  /* 0x0000000ba9497c10 */ /* 0x000fce000a7fe4ff */
[----:B------:R2:W-:Y:S01]  /*9260*/  LDGSTS.E [R13+0x10000], desc[UR22][R72.64], P3 ;  /* 0x10000000480d7fae */ /* 0x0005e200099a1016 */
[-C--:B------:R-:W-:Y:S02]  /*9270*/  ISETP.GE.AND P3, PT, R251, R27.reuse, PT ;  /* 0x0000001bfb00720c */ /* 0x080fe40003f66270 */
[----:B------:R-:W-:Y:S02]  /*9280*/  LOP3.LUT R251, R2, 0x24, RZ, 0xfc, !PT ;  /* 0x0000002402fb7812 */ /* 0x000fe400078efcff */
[----:B------:R-:W-:Y:S02]  /*9290*/  SEL R28, RZ, 0x4, P3 ;  /* 0x00000004ff1c7807 */ /* 0x000fe40001800000 */
[----:B------:R-:W-:Y:S02]  /*92a0*/  ISETP.GE.AND P3, PT, R251, R27, PT ;  /* 0x0000001bfb00720c */ /* 0x000fe40003f66270 */
[----:B------:R-:W-:Y:S02]  /*92b0*/  SEL R28, R28, RZ, P2 ;  /* 0x000000ff1c1c7207 */ /* 0x000fe40001000000 */
[----:B------:R-:W-:-:S02]  /*92c0*/  LOP3.LUT R251, R2, 0x26, RZ, 0xfc, !PT ;  /* 0x0000002602fb7812 */ /* 0x000fc400078efcff */
[----:B------:R-:W-:Y:S02]  /*92d0*/  ISETP.NE.U32.AND P4, PT, R28, RZ, PT ;  /* 0x000000ff1c00720c */ /* 0x000fe40003f85070 */
[----:B------:R-:W-:Y:S02]  /*92e0*/  SEL R28, RZ, 0x4, P3 ;  /* 0x00000004ff1c7807 */ /* 0x000fe40001800000 */
[----:B--2---:R-:W-:Y:S02]  /*92f0*/  IADD3 R72, P5, PT, R166, UR10, RZ ;  /* 0x0000000aa6487c10 */ /* 0x004fe4000ffbe0ff */
[----:B------:R-:W-:Y:S02]  /*9300*/  SEL R28, R28, RZ, P2 ;  /* 0x000000ff1c1c7207 */ /* 0x000fe40001000000 */
[----:B------:R-:W-:Y:S02]  /*9310*/  IADD3.X R73, PT, PT, R167, UR11, RZ, P5, !PT ;  /* 0x0000000ba7497c10 */ /* 0x000fe4000affe4ff */
[----:B------:R-:W-:-:S03]  /*9320*/  ISETP.NE.U32.AND P5, PT, R28, RZ, PT ;  /* 0x000000ff1c00720c */ /* 0x000fc60003fa5070 */
[----:B------:R2:W-:Y:S02]  /*9330*/  LDGSTS.E [R13+0x10008], desc[UR22][R72.64], P4 ;  /* 0x10008000480d7fae */ /* 0x0005e4000a1a1016 */
[----:B--2---:R-:W-:-:S04]  /*9340*/  IADD3 R72, P3, PT, R136, UR10, RZ ;  /* 0x0000000a88487c10 */ /* 0x004fc8000ff7e0ff */
[----:B------:R-:W-:Y:S02]  /*9350*/  IADD3.X R73, PT, PT, R137, UR11, RZ, P3, !PT ;  /* 0x0000000b89497c10 */ /* 0x000fe40009ffe4ff */
[----:B------:R-:W-:Y:S02]  /*9360*/  ISETP.GE.AND P3, PT, R251, R27, PT ;  /* 0x0000001bfb00720c */ /* 0x000fe40003f66270 */
[----:B------:R-:W-:Y:S01]  /*9370*/  LOP3.LUT R251, R2, 0x44, RZ, 0xfc, !PT ;  /* 0x0000004402fb7812 */ /* 0x000fe200078efcff */
[----:B------:R2:W-:Y:S01]  /*9380*/  LDGSTS.E [R13+0x12000], desc[UR22][R72.64], P5 ;  /* 0x12000000480d7fae */ /* 0x0005e2000a9a1016 */
[----:B------:R-:W-:Y:S02]  /*9390*/  IADD3 R74, P5, PT, R102, UR10, RZ ;  /* 0x0000000a664a7c10 */ /* 0x000fe4000ffbe0ff */
[----:B------:R-:W-:Y:S02]  /*93a0*/  SEL R28, RZ, 0x4, P3 ;  /* 0x00000004ff1c7807 */ /* 0x000fe40001800000 */
[----:B------:R-:W-:-:S02]  /*93b0*/  IADD3.X R75, PT, PT, R103, UR11, RZ, P5, !PT ;  /* 0x0000000b674b7c10 */ /* 0x000fc4000affe4ff */
[----:B------:R-:W-:Y:S02]  /*93c0*/  IADD3 R70, P5, PT, R70, UR10, RZ ;  /* 0x0000000a46467c10 */ /* 0x000fe4000ffbe0ff */
[----:B------:R-:W-:Y:S02]  /*93d0*/  SEL R28, R28, RZ, P2 ;  /* 0x000000ff1c1c7207 */ /* 0x000fe40001000000 */
[----:B------:R-:W-:Y:S02]  /*93e0*/  IADD3.X R71, PT, PT, R71, UR11, RZ, P5, !PT ;  /* 0x0000000b47477c10 */ /* 0x000fe4000affe4ff */
[----:B--2---:R-:W-:Y:S02]  /*93f0*/  IADD3 R72, P4, PT, R134, UR10, RZ ;  /* 0x0000000a86487c10 */ /* 0x004fe4000ff9e0ff */
[----:B------:R-:W-:Y:S02]  /*9400*/  IADD3 R104, P5, PT, R162, UR10, RZ ;  /* 0x0000000aa2687c10 */ /* 0x000fe4000ffbe0ff */
[----:B------:R-:W-:-:S02]  /*9410*/  IADD3.X R73, PT, PT, R135, UR11, RZ, P4, !PT ;  /* 0x0000000b87497c10 */ /* 0x000fc4000a7fe4ff */
[----:B------:R-:W-:Y:S02]  /*9420*/  IADD3 R100, P4, PT, R100, UR10, RZ ;  /* 0x0000000a64647c10 */ /* 0x000fe4000ff9e0ff */
[----:B------:R-:W-:Y:S02]  /*9430*/  IADD3.X R105, PT, PT, R163, UR11, RZ, P5, !PT ;  /* 0x0000000ba3697c10 */ /* 0x000fe4000affe4ff */
[----:B------:R-:W-:Y:S02]  /*9440*/  IADD3.X R101, PT, PT, R101, UR11, RZ, P4, !PT ;  /* 0x0000000b65657c10 */ /* 0x000fe4000a7fe4ff */
[----:B------:R-:W-:Y:S02]  /*9450*/  IADD3 R102, P4, PT, R164, UR10, RZ ;  /* 0x0000000aa4667c10 */ /* 0x000fe4000ff9e0ff */
        /* <DEDUP_REMOVED lines=10> */
[----:B------:R-:W-:Y:S02]  /*9500*/  IADD3 R64, P5, PT, R64, UR10, RZ ;  /* 0x0000000a40407c10 */ /* 0x000fe4000ffbe0ff */
[----:B------:R-:W-:Y:S02]  /*9510*/  IADD3.X R67, PT, PT, R67, UR11, RZ, P4, !PT ;  /* 0x0000000b43437c10 */ /* 0x000fe4000a7fe4ff */
        /* <DEDUP_REMOVED lines=50> */
[----:B------:R-:W-:Y:S02]  /*9840*/  ISETP.GE.AND P5, PT, R251, R27, PT ;  /* 0x0000001bfb00720c */ /* 0x000fe40003fa6270 */
[----:B------:R-:W-:Y:S02]  /*9850*/  ISETP.NE.U32.AND P3, PT, R28, RZ, PT ;  /* 0x000000ff1c00720c */ /* 0x000fe40003f65070 */
[----:B------:R-:W-:Y:S02]  /*9860*/  IADD3.X R147, PT, PT, R147, UR11, RZ, P4, !PT ;  /* 0x0000000b93937c10 */ /* 0x000fe4000a7fe4ff */
[----:B------:R-:W-:Y:S02]  /*9870*/  IADD3 R112, P4, PT, R112, UR10, RZ ;  /* 0x0000000a70707c10 */ /* 0x000fe4000ff9e0ff */
[----:B------:R-:W-:Y:S02]  /*9880*/  SEL R28, RZ, 0x4, P5 ;  /* 0x00000004ff1c7807 */ /* 0x000fe40002800000 */
[----:B------:R-:W-:-:S02]  /*9890*/  LOP3.LUT R251, R2, 0x46, RZ, 0xfc, !PT ;  /* 0x0000004602fb7812 */ /* 0x000fc400078efcff */
[----:B------:R-:W-:Y:S02]  /*98a0*/  IADD3.X R113, PT, PT, R113, UR11, RZ, P4, !PT ;  /* 0x0000000b71717c10 */ /* 0x000fe4000a7fe4ff */
[----:B------:R-:W-:Y:S01]  /*98b0*/  SEL R28, R28, RZ, P2 ;  /* 0x000000ff1c1c7207 */ /* 0x000fe20001000000 */
[----:B------:R2:W-:Y:S01]  /*98c0*/  LDGSTS.E [R13+0x12008], desc[UR22][R72.64], P3 ;  /* 0x12008000480d7fae */ /* 0x0005e200099a1016 */
[----:B------:R-:W-:Y:S02]  /*98d0*/  ISETP.GE.AND P4, PT, R251, R27, PT ;  /* 0x0000001bfb00720c */ /* 0x000fe40003f86270 */
[----:B------:R-:W-:Y:S02]  /*98e0*/  LOP3.LUT R251, R2, 0x64, RZ, 0xfc, !PT ;  /* 0x0000006402fb7812 */ /* 0x000fe400078efcff */
[----:B------:R-:W-:Y:S02]  /*98f0*/  ISETP.NE.U32.AND P6, PT, R28, RZ, PT ;  /* 0x000000ff1c00720c */ /* 0x000fe40003fc5070 */
[----:B------:R-:W-:-:S02]  /*9900*/  SEL R28, RZ, 0x4, P4 ;  /* 0x00000004ff1c7807 */ /* 0x000fc40002000000 */
[----:B------:R-:W-:Y:S02]  /*9910*/  ISETP.GE.AND P4, PT, R251, R27, PT ;  /* 0x0000001bfb00720c */ /* 0x000fe40003f86270 */
[----:B------:R-:W-:Y:S02]  /*9920*/  IADD3 R82, P5, PT, R82, UR10, RZ ;  /* 0x0000000a52527c10 */ /* 0x000fe4000ffbe0ff */
[----:B--2---:R-:W-:Y:S02]  /*9930*/  SEL R72, RZ, 0x4, P4 ;  /* 0x00000004ff487807 */ /* 0x004fe40002000000 */
[----:B------:R-:W-:Y:S02]  /*9940*/  LOP3.LUT R251, R2, 0x66, RZ, 0xfc, !PT ;  /* 0x0000006602fb7812 */ /* 0x000fe400078efcff */
[----:B------:R-:W-:Y:S01]  /*9950*/  IADD3.X R83, PT, PT, R83, UR11, RZ, P5, !PT ;  /* 0x0000000b53537c10 */ /* 0x000fe2000affe4ff */
[----:B------:R-:W-:Y:S01]  /*9960*/  LDGSTS.E [R13+0x14000], desc[UR22][R74.64], P6 ;  /* 0x140000004a0d7fae */ /* 0x000fe2000b1a1016 */
[----:B------:R-:W-:-:S02]  /*9970*/  IADD3 R50, P4, PT, R50, UR10, RZ ;  /* 0x0000000a32327c10 */ /* 0x000fc4000ff9e0ff */
[----:B------:R-:W-:Y:S02]  /*9980*/  IADD3 R80, P5, PT, R80, UR10, RZ ;  /* 0x0000000a50507c10 */ /* 0x000fe4000ffbe0ff */
[----:B------:R-:W-:Y:S02]  /*9990*/  SEL R28, R28, RZ, P2 ;  /* 0x000000ff1c1c7207 */ /* 0x000fe40001000000 */
[----:B------:R-:W-:Y:S02]  /*99a0*/  SEL R72, R72, RZ, P2 ;  /* 0x000000ff48487207 */ /* 0x000fe40001000000 */
[----:B------:R-:W-:Y:S02]  /*99b0*/  ISETP.GE.AND P3, PT, R251, R27, PT ;  /* 0x0000001bfb00720c */ /* 0x000fe40003f66270 */
[----:B------:R-:W-:Y:S02]  /*99c0*/  IADD3.X R51, PT, PT, R51, UR11, RZ, P4, !PT ;  /* 0x0000000b33337c10 */ /* 0x000fe4000a7fe4ff */
[----:B------:R-:W-:-:S02]  /*99d0*/  IADD3.X R81, PT, PT, R81, UR11, RZ, P5, !PT ;  /* 0x0000000b51517c10 */ /* 0x000fc4000affe4ff */
[----:B------:R-:W-:Y:S02]  /*99e0*/  ISETP.NE.U32.AND P4, PT, R28, RZ, PT ;  /* 0x000000ff1c00720c */ /* 0x000fe40003f85070 */
[----:B------:R-:W-:Y:S02]  /*99f0*/  LOP3.LUT R251, R2, 0x8, RZ, 0xfc, !PT ;  /* 0x0000000802fb7812 */ /* 0x000fe400078efcff */
[----:B------:R-:W-:Y:S02]  /*9a00*/  ISETP.NE.U32.AND P5, PT, R72, RZ, PT ;  /* 0x000000ff4800720c */ /* 0x000fe40003fa5070 */
[----:B------:R-:W-:Y:S02]  /*9a10*/  SEL R28, RZ, 0x4, P3 ;  /* 0x00000004ff1c7807 */ /* 0x000fe40001800000 */
[----:B------:R-:W-:Y:S02]  /*9a20*/  ISETP.GE.AND P3, PT, R251, R27, PT ;  /* 0x0000001bfb00720c */ /* 0x000fe40003f66270 */
[----:B------:R-:W-:-:S02]  /*9a30*/  SEL R28, R28, RZ, P2 ;  /* 0x000000ff1c1c7207 */ /* 0x000fc40001000000 */
[----:B------:R-:W-:Y:S01]  /*9a40*/  SEL R72, RZ, 0x4, P3 ;  /* 0x00000004ff487807 */ /* 0x000fe20001800000 */
[----:B------:R-:W-:Y:S01]  /*9a50*/  LDGSTS.E [R13+0x14008], desc[UR22][R100.64], P4 ;  /* 0x14008000640d7fae */ /* 0x000fe2000a1a1016 */
[----:B------:R-:W-:Y:S02]  /*9a60*/  IADD3 R48, P6, PT, R48, UR10, RZ ;  /* 0x0000000a30307c10 */ /* 0x000fe4000ffde0ff */
[----:B------:R-:W-:Y:S01]  /*9a70*/  ISETP.NE.U32.AND P3, PT, R28, RZ, PT ;  /* 0x000000ff1c00720c */ /* 0x000fe20003f65070 */
[----:B------:R2:W-:Y:S01]  /*9a80*/  LDGSTS.E [R13+0x16000], desc[UR22][R70.64], P5 ;  /* 0x16000000460d7fae */ /* 0x0005e2000a9a1016 */
[----:B------:R-:W-:Y:S02]  /*9a90*/  IADD3.X R49, PT, PT, R49, UR11, RZ, P6, !PT ;  /* 0x0000000b31317c10 */ /* 0x000fe4000b7fe4ff */
[----:B------:R-:W-:Y:S02]  /*9aa0*/  SEL R28, R72, RZ, P2 ;  /* 0x000000ff481c7207 */ /* 0x000fe40001000000 */
[----:B------:R-:W-:-:S02]  /*9ab0*/  LOP3.LUT R251, R2, 0xa, RZ, 0xfc, !PT ;  /* 0x0000000a02fb7812 */ /* 0x000fc400078efcff */
[----:B------:R-:W-:Y:S02]  /*9ac0*/  ISETP.NE.U32.AND P5, PT, R28, RZ, PT ;  /* 0x000000ff1c00720c */ /* 0x000fe40003fa5070 */
[----:B------:R-:W-:Y:S02]  /*9ad0*/  IADD3 R72, P4, PT, R144, UR10, RZ ;  /* 0x0000000a90487c10 */ /* 0x000fe4000ff9e0ff */
[----:B--2---:R-:W-:Y:S01]  /*9ae0*/  IADD3 R70, P6, PT, R142, UR10, RZ ;  /* 0x0000000a8e467c10 */ /* 0x004fe2000ffde0ff */
[----:B------:R2:W-:Y:S01]  /*9af0*/  LDGSTS.E [R13+0x16008], desc[UR22][R68.64], P3 ;  /* 0x16008000440d7fae */ /* 0x0005e200099a1016 */
[----:B------:R-:W-:Y:S02]  /*9b00*/  IADD3.X R73, PT, PT, R145, UR11, RZ, P4, !PT ;  /* 0x0000000b91497c10 */ /* 0x000fe4000a7fe4ff */
[----:B------:R-:W-:Y:S02]  /*9b10*/  IADD3.X R71, PT, PT, R143, UR11, RZ, P6, !PT ;  /* 0x0000000b8f477c10 */ /* 0x000fe4000b7fe4ff */
[----:B------:R-:W-:-:S02]  /*9b20*/  ISETP.GE.AND P6, PT, R251, R27, PT ;  /* 0x0000001bfb00720c */ /* 0x000fc40003fc6270 */
[----:B------:R-:W-:Y:S01]  /*9b30*/  LOP3.LUT R251, R2, 0x28, RZ, 0xfc, !PT ;  /* 0x0000002802fb7812 */ /* 0x000fe200078efcff */
[----:B------:R-:W-:Y:S01]  /*9b40*/  LDGSTS.E [R14+0x10000], desc[UR22][R102.64], P5 ;  /* 0x10000000660e7fae */ /* 0x000fe2000a9a1016 */
[----:B------:R-:W-:Y:S02]  /*9b50*/  IADD3 R74, P4, PT, R110, UR10, RZ ;  /* 0x0000000a6e4a7c10 */ /* 0x000fe4000ff9e0ff */
[----:B------:R-:W-:Y:S02]  /*9b60*/  ISETP.GE.AND P3, PT, R251, R27, PT ;  /* 0x0000001bfb00720c */ /* 0x000fe40003f66270 */
[----:B--2---:R-:W-:Y:S02]  /*9b70*/  SEL R13, RZ, 0x4, P6 ;  /* 0x00000004ff0d7807 */ /* 0x004fe40003000000 */
[----:B------:R-:W-:Y:S02]  /*9b80*/  LOP3.LUT R251, R2, 0x48, RZ, 0xfc, !PT ;  /* 0x0000004802fb7812 */ /* 0x000fe400078efcff */
[----:B------:R-:W-:-:S02]  /*9b90*/  SEL R13, R13, RZ, P2 ;  /* 0x000000ff0d0d7207 */ /* 0x000fc40001000000 */
[----:B------:R-:W-:Y:S02]  /*9ba0*/  SEL R69, RZ, 0x4, P3 ;  /* 0x00000004ff457807 */ /* 0x000fe40001800000 */
[-C--:B------:R-:W-:Y:S02]  /*9bb0*/  ISETP.GE.AND P3, PT, R219, R27.reuse, PT ;  /* 0x0000001bdb00720c */ /* 0x080fe40003f66270 */
[----:B------:R-:W-:Y:S02]  /*9bc0*/  ISETP.NE.U32.AND P5, PT, R13, RZ, PT ;  /* 0x000000ff0d00720c */ /* 0x000fe40003fa5070 */
[----:B------:R-:W-:Y:S02]  /*9bd0*/  IADD3.X R75, PT, PT, R111, UR11, RZ, P4, !PT ;  /* 0x0000000b6f4b7c10 */ /* 0x000fe4000a7fe4ff */
[----:B------:R-:W-:Y:S02]  /*9be0*/  ISETP.GE.AND P4, PT, R251, R27, PT ;  /* 0x0000001bfb00720c */ /* 0x000fe40003f86270 */
[----:B------:R-:W-:-:S02]  /*9bf0*/  SEL R69, R69, RZ, P2 ;  /* 0x000000ff45457207 */ /* 0x000fc40001000000 */
[----:B------:R-:W-:Y:S02]  /*9c00*/  SEL R28, RZ, 0x4, P3 ;  /* 0x00000004ff1c7807 */ /* 0x000fe40001800000 */
[----:B------:R-:W-:Y:S02]  /*9c10*/  SEL R13, RZ, 0x4, P4 ;  /* 0x00000004ff0d7807 */ /* 0x000fe40002000000 */
[----:B------:R-:W-:Y:S01]  /*9c20*/  IADD3 R78, P3, PT, R78, UR10, RZ ;  /* 0x0000000a4e4e7c10 */ /* 0x000fe2000ff7e0ff */
[----:B------:R-:W-:Y:S01]  /*9c30*/  LDGSTS.E [R14+0x10008], desc[UR22][R104.64], P5 ;  /* 0x10008000680e7fae */ /* 0x000fe2000a9a1016 */
[----:B------:R-:W-:Y:S02]  /*9c40*/  ISETP.NE.U32.AND P4, PT, R69, RZ, PT ;  /* 0x000000ff4500720c */ /* 0x000fe40003f85070 */
[----:B------:R-:W-:Y:S02]  /*9c50*/  SEL R28, R28, RZ, P2 ;  /* 0x000000ff1c1c7207 */ /* 0x000fe40001000000 */
[----:B------:R-:W-:-:S02]  /*9c60*/  IADD3 R68, P6, PT, R108, UR10, RZ ;  /* 0x0000000a6c447c10 */ /* 0x000fc4000ffde0ff */
[----:B------:R-:W-:Y:S02]  /*9c70*/  LOP3.LUT R219, R2, 0x4a, RZ, 0xfc, !PT ;  /* 0x0000004a02db7812 */ /* 0x000fe400078efcff */
[----:B------:R-:W-:Y:S02]  /*9c80*/  IADD3.X R79, PT, PT, R79, UR11, RZ, P3, !PT ;  /* 0x0000000b4f4f7c10 */ /* 0x000fe40009ffe4ff */
[----:B------:R-:W-:Y:S02]  /*9c90*/  ISETP.NE.U32.AND P3, PT, R28, RZ, PT ;  /* 0x000000ff1c00720c */ /* 0x000fe40003f65070 */
[----:B------:R-:W-:Y:S01]  /*9ca0*/  IADD3.X R69, PT, PT, R109, UR11, RZ, P6, !PT ;  /* 0x0000000b6d457c10 */ /* 0x000fe2000b7fe4ff */
[----:B------:R-:W-:Y:S01]  /*9cb0*/  LDGSTS.E [R14+0x12000], desc[UR22][R106.64], P4 ;  /* 0x120000006a0e7fae */ /* 0x000fe2000a1a1016 */
[----:B------:R-:W-:Y:S02]  /*9cc0*/  IADD3 R76, P6, PT, R76, UR10, RZ ;  /* 0x0000000a4c4c7c10 */ /* 0x000fe4000ffde0ff */
[----:B------:R-:W-:-:S02]  /*9cd0*/  ISETP.GE.AND P5, PT, R219, R27, PT ;  /* 0x0000001bdb00720c */ /* 0x000fc40003fa6270 */
[----:B------:R-:W-:Y:S02]  /*9ce0*/  LOP3.LUT R251, R2, 0x68, RZ, 0xfc, !PT ;  /* 0x0000006802fb7812 */ /* 0x000fe400078efcff */
[----:B------:R-:W-:Y:S02]  /*9cf0*/  IADD3.X R77, PT, PT, R77, UR11, RZ, P6, !PT ;  /* 0x0000000b4d4d7c10 */ /* 0x000fe4000b7fe4ff */
[----:B------:R-:W-:Y:S01]  /*9d00*/  SEL R13, R13, RZ, P2 ;  /* 0x000000ff0d0d7207 */ /* 0x000fe20001000000 */
[----:B------:R-:W-:Y:S01]  /*9d10*/  LDGSTS.E [R14+0x12008], desc[UR22][R130.64], P3 ;  /* 0x12008000820e7fae */ /* 0x000fe200099a1016 */
[----:B------:R-:W-:Y:S02]  /*9d20*/  SEL R28, RZ, 0x4, P5 ;  /* 0x00000004ff1c7807 */ /* 0x000fe40002800000 */
[----:B------:R-:W-:Y:S02]  /*9d30*/  ISETP.GE.AND P6, PT, R251, R27, PT ;  /* 0x0000001bfb00720c */ /* 0x000fe40003fc6270 */
[----:B------:R-:W-:-:S02]  /*9d40*/  ISETP.NE.U32.AND P4, PT, R13, RZ, PT ;  /* 0x000000ff0d00720c */ /* 0x000fc40003f85070 */
[----:B------:R-:W-:Y:S02]  /*9d50*/  LOP3.LUT R251, R2, 0x6a, RZ, 0xfc, !PT ;  /* 0x0000006a02fb7812 */ /* 0x000fe400078efcff */
[----:B------:R-:W-:Y:S02]  /*9d60*/  SEL R28, R28, RZ, P2 ;  /* 0x000000ff1c1c7207 */ /* 0x000fe40001000000 */
[----:B------:R-:W-:Y:S02]  /*9d70*/  SEL R13, RZ, 0x4, P6 ;  /* 0x00000004ff0d7807 */ /* 0x000fe40003000000 */
[----:B------:R-:W-:Y:S02]  /*9d80*/  ISETP.GE.AND P3, PT, R251, R27, PT ;  /* 0x0000001bfb00720c */ /* 0x000fe40003f66270 */
[----:B------:R-:W-:Y:S02]  /*9d90*/  ISETP.NE.U32.AND P5, PT, R28, RZ, PT ;  /* 0x000000ff1c00720c */ /* 0x000fe40003fa5070 */
[----:B------:R-:W-:Y:S01]  /*9da0*/  SEL R13, R13, RZ, P2 ;  /* 0x000000ff0d0d7207 */ /* 0x000fe20001000000 */
[----:B------:R-:W-:Y:S01]  /*9db0*/  LDGSTS.E [R14+0x14000], desc[UR22][R98.64], P4 ;  /* 0x14000000620e7fae */ /* 0x000fe2000a1a1016 */
[----:B------:R-:W-:-:S02]  /*9dc0*/  SEL R28, RZ, 0x4, P3 ;  /* 0x00000004ff1c7807 */ /* 0x000fc40001800000 */
[----:B------:R-:W-:Y:S02]  /*9dd0*/  ISETP.NE.U32.AND P3, PT, R13, RZ, PT ;  /* 0x000000ff0d00720c */ /* 0x000fe40003f65070 */
[----:B------:R-:W-:Y:S02]  /*9de0*/  LOP3.LUT R251, R2, 0xc, RZ, 0xfc, !PT ;  /* 0x0000000c02fb7812 */ /* 0x000fe400078efcff */
[----:B------:R-:W-:Y:S02]  /*9df0*/  SEL R28, R28, RZ, P2 ;  /* 0x000000ff1c1c7207 */ /* 0x000fe40001000000 */
[----:B-1----:R-:W-:Y:S01]  /*9e00*/  LEA.HI R110, R171, 0x2e, RZ, 0x1a ;  /* 0x0000002eab6e7811 */ /* 0x002fe200078fd0ff */
[----:B------:R1:W-:Y:S01]  /*9e10*/  LDGSTS.E [R14+0x14008], desc[UR22][R96.64], P5 ;  /* 0x14008000600e7fae */ /* 0x0003e2000a9a1016 */
[----:B------:R-:W-:Y:S02]  /*9e20*/  ISETP.GE.AND P5, PT, R251, R27, PT ;  /* 0x0000001bfb00720c */ /* 0x000fe40003fa6270 */
[----:B------:R-:W-:-:S02]  /*9e30*/  LEA.HI R251, R171, 0xe, RZ, 0x1a ;  /* 0x0000000eabfb7811 */ /* 0x000fc400078fd0ff */
[----:B------:R-:W-:Y:S01]  /*9e40*/  ISETP.NE.U32.AND P4, PT, R28, RZ, PT ;  /* 0x000000ff1c00720c */ /* 0x000fe20003f85070 */
[----:B------:R2:W-:Y:S01]  /*9e50*/  LDGSTS.E [R14+0x16000], desc[UR22][R66.64], P3 ;  /* 0x16000000420e7fae */ /* 0x0005e200099a1016 */
[----:B------:R-:W-:Y:S02]  /*9e60*/  SEL R28, RZ, 0x4, P5 ;  /* 0x00000004ff1c7807 */ /* 0x000fe40002800000 */
[-C--:B------:R-:W-:Y:S02]  /*9e70*/  ISETP.GE.AND P3, PT, R251, R27.reuse, PT ;  /* 0x0000001bfb00720c */ /* 0x080fe40003f66270 */
[----:B------:R-:W-:Y:S02]  /*9e80*/  LOP3.LUT R108, R2, 0x2c, RZ, 0xfc, !PT ;  /* 0x0000002c026c7812 */ /* 0x000fe400078efcff */
[----:B------:R-:W-:Y:S02]  /*9e90*/  ISETP.GE.AND P5, PT, R110, R27, PT ;  /* 0x0000001b6e00720c */ /* 0x000fe40003fa6270 */
[----:B------:R-:W-:-:S02]  /*9ea0*/  SEL R28, R28, RZ, P2 ;  /* 0x000000ff1c1c7207 */ /* 0x000fc40001000000 */
[----:B-1----:R-:W-:Y:S01]  /*9eb0*/  SEL R97, RZ, 0x4, P3 ;  /* 0x00000004ff617807 */ /* 0x002fe20001800000 */
[----:B------:R1:W-:Y:S01]  /*9ec0*/  LDGSTS.E [R14+0x16008], desc[UR22][R64.64], P4 ;  /* 0x16008000400e7fae */ /* 0x0003e2000a1a1016 */
[----:B------:R-:W-:Y:S02]  /*9ed0*/  ISETP.GE.AND P3, PT, R108, R27, PT ;  /* 0x0000001b6c00720c */ /* 0x000fe40003f66270 */
[----:B------:R-:W-:Y:S02]  /*9ee0*/  IADD3 R46, P6, PT, R46, UR10, RZ ;  /* 0x0000000a2e2e7c10 */ /* 0x000fe4000ffde0ff */
[----:B------:R-:W-:Y:S02]  /*9ef0*/  SEL R13, RZ, 0x4, P5 ;  /* 0x00000004ff0d7807 */ /* 0x000fe40002800000 */
[----:B------:R-:W-:Y:S02]  /*9f00*/  ISETP.NE.U32.AND P5, PT, R28, RZ, PT ;  /* 0x000000ff1c00720c */ /* 0x000fe40003fa5070 */
[----:B------:R-:W-:-:S02]  /*9f10*/  SEL R28, RZ, 0x4, P3 ;  /* 0x00000004ff1c7807 */ /* 0x000fc40001800000 */
[----:B--2---:R-:W-:Y:S02]  /*9f20*/  IADD3 R66, P3, PT, R204, UR12, RZ ;  /* 0x0000000ccc427c10 */ /* 0x004fe4000ff7e0ff */
[----:B------:R-:W-:Y:S02]  /*9f30*/  IADD3.X R47, PT, PT, R47, UR11, RZ, P6, !PT ;  /* 0x0000000b2f2f7c10 */ /* 0x000fe4000b7fe4ff */
[----:B------:R-:W-:Y:S02]  /*9f40*/  SEL R97, R97, RZ, P2 ;  /* 0x000000ff61617207 */ /* 0x000fe40001000000 */
[----:B------:R-:W-:Y:S02]  /*9f50*/  IADD3 R44, P6, PT, R44, UR10, RZ ;  /* 0x0000000a2c2c7c10 */ /* 0x000fe4000ffde0ff */
[----:B------:R-:W-:Y:S01]  /*9f60*/  IADD3.X R67, PT, PT, R205, UR13, RZ, P3, !PT ;  /* 0x0000000dcd437c10 */ /* 0x000fe20009ffe4ff */
[----:B------:R-:W-:Y:S01]  /*9f70*/  LDGSTS.E [R15+0x10000], desc[UR22][R132.64], P5 ;  /* 0x10000000840f7fae */ /* 0x000fe2000a9a1016 */
[----:B------:R-:W-:-:S02]  /*9f80*/  ISETP.NE.U32.AND P3, PT, R97, RZ, PT ;  /* 0x000000ff6100720c */ /* 0x000fc40003f65070 */
[----:B------:R-:W-:Y:S02]  /*9f90*/  IADD3.X R45, PT, PT, R45, UR11, RZ, P6, !PT ;  /* 0x0000000b2d2d7c10 */ /* 0x000fe4000b7fe4ff */
[----:B------:R-:W-:Y:S02]  /*9fa0*/  IADD3 R96, P6, PT, R200, UR12, RZ ;  /* 0x0000000cc8607c10 */ /* 0x000fe4000ffde0ff */
[----:B------:R-:W-:Y:S02]  /*9fb0*/  LOP3.LUT R219, R2, 0x4c, RZ, 0xfc, !PT ;  /* 0x0000004c02db7812 */ /* 0x000fe400078efcff */
[----:B------:R-:W-:Y:S02]  /*9fc0*/  IADD3.X R97, PT, PT, R201, UR13, RZ, P6, !PT ;  /* 0x0000000dc9617c10 */ /* 0x000fe4000b7fe4ff */
[----:B------:R-:W-:Y:S02]  /*9fd0*/  ISETP.GE.AND P6, PT, R219, R27, PT ;  /* 0x0000001bdb00720c */ /* 0x000fe40003fc6270 */
[----:B------:R-:W-:Y:S01]  /*9fe0*/  SEL R28, R28, RZ, P2 ;  /* 0x000000ff1c1c7207 */ /* 0x000fe20001000000 */
[----:B------:R-:W-:Y:S01]  /*9ff0*/  LDGSTS.E [R15+0x10008], desc[UR22][R134.64], P3 ;  /* 0x10008000860f7fae */ /* 0x000fe200099a1016 */
[----:B------:R-:W-:-:S02]  /*a000*/  SEL R13, R13, RZ, P2 ;  /* 0x000000ff0d0d7207 */ /* 0x000fc40001000000 */
[----:B------:R-:W-:Y:S02]  /*a010*/  LEA.HI R105, R171, 0x4e, RZ, 0x1a ;  /* 0x0000004eab697811 */ /* 0x000fe400078fd0ff */
[----:B-1----:R-:W-:Y:S02]  /*a020*/  SEL R14, RZ, 0x4, P6 ;  /* 0x00000004ff0e7807 */ /* 0x002fe40003000000 */
[----:B------:R-:W-:Y:S02]  /*a030*/  ISETP.NE.U32.AND P4, PT, R28, RZ, PT ;  /* 0x000000ff1c00720c */ /* 0x000fe40003f85070 */
[----:B------:R-:W-:Y:S02]  /*a040*/  ISETP.NE.U32.AND P5, PT, R13, RZ, PT ;  /* 0x000000ff0d00720c */ /* 0x000fe40003fa5070 */
[----:B------:R-:W-:Y:S02]  /*a050*/  ISETP.GE.AND P3, PT, R105, R27, PT ;  /* 0x0000001b6900720c */ /* 0x000fe40003f66270 */
[----:B------:R-:W-:-:S02]  /*a060*/  SEL R14, R14, RZ, P2 ;  /* 0x000000ff0e0e7207 */ /* 0x000fc40001000000 */
[----:B------:R-:W-:Y:S02]  /*a070*/  SEL R13, RZ, 0x4, P3 ;  /* 0x00000004ff0d7807 */ /* 0x000fe40001800000 */
[----:B------:R-:W-:Y:S02]  /*a080*/  IADD3 R64, P6, PT, R184, UR12, RZ ;  /* 0x0000000cb8407c10 */ /* 0x000fe4000ffde0ff */
[----:B------:R-:W-:Y:S01]  /*a090*/  ISETP.NE.U32.AND P3, PT, R14, RZ, PT ;  /* 0x000000ff0e00720c */ /* 0x000fe20003f65070 */
[----:B------:R-:W-:Y:S01]  /*a0a0*/  LDGSTS.E [R15+0x12000], desc[UR22][R128.64], P4 ;  /* 0x12000000800f7fae */ /* 0x000fe2000a1a1016 */
[----:B------:R-:W-:Y:S02]  /*a0b0*/  IADD3.X R65, PT, PT, R185, UR13, RZ, P6, !PT ;  /* 0x0000000db9417c10 */ /* 0x000fe4000b7fe4ff */
[----:B------:R-:W-:Y:S01]  /*a0c0*/  SEL R13, R13, RZ, P2 ;  /* 0x000000ff0d0d7207 */ /* 0x000fe20001000000 */
[----:B------:R-:W-:Y:S01]  /*a0d0*/  LDGSTS.E [R15+0x12008], desc[UR22][R126.64], P5 ;  /* 0x120080007e0f7fae */ /* 0x000fe2000a9a1016 */
[----:B------:R-:W-:-:S02]  /*a0e0*/  IADD3 R98, P6, PT, R206, UR12, RZ ;  /* 0x0000000cce627c10 */ /* 0x000fc4000ffde0ff */
[----:B------:R-:W-:Y:S02]  /*a0f0*/  LOP3.LUT R219, R2, 0x6c, RZ, 0xfc, !PT ;  /* 0x0000006c02db7812 */ /* 0x000fe400078efcff */
[----:B------:R-:W-:Y:S02]  /*a100*/  ISETP.NE.U32.AND P5, PT, R13, RZ, PT ;  /* 0x000000ff0d00720c */ /* 0x000fe40003fa5070 */
[----:B------:R-:W-:Y:S01]  /*a110*/  IADD3.X R99, PT, PT, R207, UR13, RZ, P6, !PT ;  /* 0x0000000dcf637c10 */ /* 0x000fe2000b7fe4ff */
[----:B------:R-:W-:Y:S01]  /*a120*/  LDGSTS.E [R15+0x14000], desc[UR22][R94.64], P3 ;  /* 0x140000005e0f7fae */ /* 0x000fe200099a1016 */
[----:B------:R-:W-:Y:S02]  /*a130*/  LEA.HI R207, R171, 0x6e, RZ, 0x1a ;  /* 0x0000006eabcf7811 */ /* 0x000fe400078fd0ff */
[----:B------:R-:W-:Y:S02]  /*a140*/  IADD3 R40, P4, PT, R40, UR12, RZ ;  /* 0x0000000c28287c10 */ /* 0x000fe4000ff9e0ff */
[----:B------:R-:W-:-:S02]  /*a150*/  ISETP.GE.AND P6, PT, R219, R27, PT ;  /* 0x0000001bdb00720c */ /* 0x000fc40003fc6270 */
[----:B------:R-:W-:Y:S02]  /*a160*/  ISETP.GE.AND P3, PT, R207, R27, PT ;  /* 0x0000001bcf00720c */ /* 0x000fe40003f66270 */
[----:B------:R-:W-:Y:S01]  /*a170*/  IADD3.X R41, PT, PT, R41, UR13, RZ, P4, !PT ;  /* 0x0000000d29297c10 */ /* 0x000fe2000a7fe4ff */
[----:B------:R1:W-:Y:S01]  /*a180*/  LDGSTS.E [R15+0x14008], desc[UR22][R92.64], P5 ;  /* 0x140080005c0f7fae */ /* 0x0003e2000a9a1016 */
[----:B------:R-:W-:Y:S02]  /*a190*/  SEL R13, RZ, 0x4, P6 ;  /* 0x00000004ff0d7807 */ /* 0x000fe40003000000 */
[----:B------:R-:W-:Y:S02]  /*a1a0*/  IADD3 R100, P4, PT, R198, UR12, RZ ;  /* 0x0000000cc6647c10 */ /* 0x000fe4000ff9e0ff */
[----:B------:R-:W-:Y:S02]  /*a1b0*/  LOP3.LUT R219, R2, 0x12, RZ, 0xfc, !PT ;  /* 0x0000001202db7812 */ /* 0x000fe400078efcff */
[----:B------:R-:W-:-:S02]  /*a1c0*/  SEL R28, RZ, 0x4, P3 ;  /* 0x00000004ff1c7807 */ /* 0x000fc40001800000 */
[----:B------:R-:W-:Y:S02]  /*a1d0*/  SEL R13, R13, RZ, P2 ;  /* 0x000000ff0d0d7207 */ /* 0x000fe40001000000 */
[----:B------:R-:W-:Y:S02]  /*a1e0*/  IADD3.X R101, PT, PT, R199, UR13, RZ, P4, !PT ;  /* 0x0000000dc7657c10 */ /* 0x000fe4000a7fe4ff */
[-C--:B------:R-:W-:Y:S02]  /*a1f0*/  ISETP.GE.AND P4, PT, R219, R27.reuse, PT ;  /* 0x0000001bdb00720c */ /* 0x080fe40003f86270 */
[----:B------:R-:W-:Y:S02]  /*a200*/  SEL R28, R28, RZ, P2 ;  /* 0x000000ff1c1c7207 */ /* 0x000fe40001000000 */
[----:B------:R-:W-:Y:S02]  /*a210*/  ISETP.GE.AND P3, PT, R218, R27, PT ;  /* 0x0000001bda00720c */ /* 0x000fe40003f66270 */
[----:B------:R-:W-:-:S02]  /*a220*/  ISETP.NE.U32.AND P5, PT, R13, RZ, PT ;  /* 0x000000ff0d00720c */ /* 0x000fc40003fa5070 */
[----:B------:R-:W-:Y:S02]  /*a230*/  SEL R13, RZ, 0x4, P4 ;  /* 0x00000004ff0d7807 */ /* 0x000fe40002000000 */
[----:B------:R-:W-:Y:S02]  /*a240*/  ISETP.NE.U32.AND P4, PT, R28, RZ, PT ;  /* 0x000000ff1c00720c */ /* 0x000fe40003f85070 */
[----:B------:R-:W-:Y:S02]  /*a250*/  SEL R14, RZ, 0x4, P3 ;  /* 0x00000004ff0e7807 */ /* 0x000fe40001800000 */
[----:B------:R-:W-:Y:S02]  /*a260*/  IADD3 R38, P3, PT, R38, UR12, RZ ;  /* 0x0000000c26267c10 */ /* 0x000fe4000ff7e0ff */
[----:B------:R-:W-:Y:S02]  /*a270*/  SEL R14, R14, RZ, P2 ;  /* 0x000000ff0e0e7207 */ /* 0x000fe40001000000 */
[----:B------:R-:W-:Y:S01]  /*a280*/  LOP3.LUT R104, R2, 0x30, RZ, 0xfc, !PT ;  /* 0x0000003002687812 */ /* 0x000fe200078efcff */
[----:B------:R-:W-:Y:S01]  /*a290*/  LDGSTS.E [R15+0x16000], desc[UR22][R62.64], P5 ;  /* 0x160000003e0f7fae */ /* 0x000fe2000a9a1016 */
[----:B------:R-:W-:-:S02]  /*a2a0*/  IADD3.X R39, PT, PT, R39, UR13, RZ, P3, !PT ;  /* 0x0000000d27277c10 */ /* 0x000fc40009ffe4ff */
[----:B------:R-:W-:Y:S01]  /*a2b0*/  ISETP.NE.U32.AND P3, PT, R14, RZ, PT ;  /* 0x000000ff0e00720c */ /* 0x000fe20003f65070 */
[----:B------:R2:W-:Y:S01]  /*a2c0*/  LDGSTS.E [R15+0x16008], desc[UR22][R60.64], P4 ;  /* 0x160080003c0f7fae */ /* 0x0005e2000a1a1016 */
[----:B------:R-:W-:Y:S02]  /*a2d0*/  SEL R13, R13, RZ, P2 ;  /* 0x000000ff0d0d7207 */ /* 0x000fe40001000000 */
[----:B------:R-:W-:Y:S02]  /*a2e0*/  ISETP.GE.AND P5, PT, R104, R27, PT ;  /* 0x0000001b6800720c */ /* 0x000fe40003fa6270 */
[----:B------:R-:W-:Y:S02]  /*a2f0*/  LOP3.LUT R107, R2, 0x32, RZ, 0xfc, !PT ;  /* 0x00000032026b7812 */ /* 0x000fe400078efcff */
[----:B------:R-:W-:Y:S02]  /*a300*/  ISETP.NE.U32.AND P4, PT, R13, RZ, PT ;  /* 0x000000ff0d00720c */ /* 0x000fe40003f85070 */
[----:B------:R-:W-:-:S02]  /*a310*/  SEL R13, RZ, 0x4, P5 ;  /* 0x00000004ff0d7807 */ /* 0x000fc40002800000 */
[----:B------:R-:W-:Y:S01]  /*a320*/  ISETP.GE.AND P5, PT, R107, R27, PT ;  /* 0x0000001b6b00720c */ /* 0x000fe20003fa6270 */
[----:B------:R-:W-:Y:S01]  /*a330*/  LDGSTS.E [R16+0x10000], desc[UR22][R136.64], P3 ;  /* 0x1000000088107fae */ /* 0x000fe200099a1016 */
[----:B-1----:R-:W-:Y:S02]  /*a340*/  IADD3 R92, P6, PT, R182, UR12, RZ ;  /* 0x0000000cb65c7c10 */ /* 0x002fe4000ffde0ff */
[----:B------:R-:W-:Y:S02]  /*a350*/  LOP3.LUT R127, R2, 0x50, RZ, 0xfc, !PT ;  /* 0x00000050027f7812 */ /* 0x000fe400078efcff */
[----:B--2---:R-:W-:Y:S02]  /*a360*/  SEL R15, RZ, 0x4, P5 ;  /* 0x00000004ff0f7807 */ /* 0x004fe40002800000 */
[----:B------:R-:W-:Y:S01]  /*a370*/  IADD3.X R93, PT, PT, R183, UR13, RZ, P6, !PT ;  /* 0x0000000db75d7c10 */ /* 0x000fe2000b7fe4ff */
[----:B------:R-:W-:Y:S01]  /*a380*/  LDGSTS.E [R16+0x10008], desc[UR22][R138.64], P4 ;  /* 0x100080008a107fae */ /* 0x000fe2000a1a1016 */
[----:B------:R-:W-:-:S02]  /*a390*/  IADD3 R94, P6, PT, R208, UR12, RZ ;  /* 0x0000000cd05e7c10 */ /* 0x000fc4000ffde0ff */
[----:B------:R-:W-:Y:S02]  /*a3a0*/  ISETP.GE.AND P3, PT, R127, R27, PT ;  /* 0x0000001b7f00720c */ /* 0x000fe40003f66270 */
[----:B------:R-:W-:Y:S02]  /*a3b0*/  SEL R14, R13, RZ, P2 ;  /* 0x000000ff0d0e7207 */ /* 0x000fe40001000000 */
[----:B------:R-:W-:Y:S02]  /*a3c0*/  LOP3.LUT R131, R2, 0x52, RZ, 0xfc, !PT ;  /* 0x0000005202837812 */ /* 0x000fe400078efcff */
[----:B------:R-:W-:Y:S02]  /*a3d0*/  SEL R15, R15, RZ, P2 ;  /* 0x000000ff0f0f7207 */ /* 0x000fe40001000000 */
[----:B------:R-:W-:Y:S02]  /*a3e0*/  IADD3.X R95, PT, PT, R209, UR13, RZ, P6, !PT ;  /* 0x0000000dd15f7c10 */ /* 0x000fe4000b7fe4ff */
[----:B------:R-:W-:-:S02]  /*a3f0*/  SEL R13, RZ, 0x4, P3 ;  /* 0x00000004ff0d7807 */ /* 0x000fc40001800000 */
[----:B------:R-:W-:Y:S02]  /*a400*/  ISETP.NE.U32.AND P5, PT, R14, RZ, PT ;  /* 0x000000ff0e00720c */ /* 0x000fe40003fa5070 */
[----:B------:R-:W-:Y:S02]  /*a410*/  ISETP.GE.AND P6, PT, R131, R27, PT ;  /* 0x0000001b8300720c */ /* 0x000fe40003fc6270 */
[----:B------:R-:W-:Y:S02]  /*a420*/  ISETP.NE.U32.AND P3, PT, R15, RZ, PT ;  /* 0x000000ff0f00720c */ /* 0x000fe40003f65070 */
[----:B------:R-:W-:Y:S02]  /*a430*/  SEL R28, RZ, 0x4, P6 ;  /* 0x00000004ff1c7807 */ /* 0x000fe40003000000 */
[----:B------:R-:W-:Y:S02]  /*a440*/  IADD3 R14, P6, PT, R196, UR12, RZ ;  /* 0x0000000cc40e7c10 */ /* 0x000fe4000ffde0ff */
[----:B------:R-:W-:-:S02]  /*a450*/  SEL R13, R13, RZ, P2 ;  /* 0x000000ff0d0d7207 */ /* 0x000fc40001000000 */
[----:B------:R-:W-:Y:S01]  /*a460*/  SEL R28, R28, RZ, P2 ;  /* 0x000000ff1c1c7207 */ /* 0x000fe20001000000 */
[----:B------:R1:W-:Y:S01]  /*a470*/  LDGSTS.E [R16+0x12000], desc[UR22][R122.64], P5 ;  /* 0x120000007a107fae */ /* 0x0003e2000a9a1016 */
[----:B------:R-:W-:Y:S02]  /*a480*/  IADD3.X R15, PT, PT, R197, UR13, RZ, P6, !PT ;  /* 0x0000000dc50f7c10 */ /* 0x000fe4000b7fe4ff */
[----:B------:R-:W-:Y:S01]  /*a490*/  LOP3.LUT R204, R2, 0x70, RZ, 0xfc, !PT ;  /* 0x0000007002cc7812 */ /* 0x000fe200078efcff */
[----:B------:R-:W-:Y:S01]  /*a4a0*/  LDGSTS.E [R16+0x12008], desc[UR22][R120.64], P3 ;  /* 0x1200800078107fae */ /* 0x000fe200099a1016 */
[----:B------:R-:W-:Y:S02]  /*a4b0*/  ISETP.NE.U32.AND P6, PT, R13, RZ, PT ;  /* 0x000000ff0d00720c */ /* 0x000fe40003fc5070 */
[----:B------:R-:W-:Y:S02]  /*a4c0*/  ISETP.NE.U32.AND P4, PT, R28, RZ, PT ;  /* 0x000000ff1c00720c */ /* 0x000fe40003f85070 */
[----:B------:R-:W-:-:S02]  /*a4d0*/  ISETP.GE.AND P3, PT, R204, R27, PT ;  /* 0x0000001bcc00720c */ /* 0x000fc40003f66270 */
[----:B------:R-:W-:Y:S02]  /*a4e0*/  IADD3 R60, P5, PT, R180, UR12, RZ ;  /* 0x0000000cb43c7c10 */ /* 0x000fe4000ffbe0ff */
[----:B------:R-:W-:Y:S02]  /*a4f0*/  SEL R13, RZ, 0x4, P3 ;  /* 0x00000004ff0d7807 */ /* 0x000fe40001800000 */
[C---:B-1----:R-:W-:Y:S02]  /*a500*/  LOP3.LUT R123, R2.reuse, 0x72, RZ, 0xfc, !PT ;  /* 0x00000072027b7812 */ /* 0x042fe400078efcff */
[----:B------:R-:W-:Y:S01]  /*a510*/  LOP3.LUT R219, R2, 0x14, RZ, 0xfc, !PT ;  /* 0x0000001402db7812 */ /* 0x000fe200078efcff */
[----:B------:R-:W-:Y:S01]  /*a520*/  LDGSTS.E [R16+0x14000], desc[UR22][R90.64], P6 ;  /* 0x140000005a107fae */ /* 0x000fe2000b1a1016 */
[----:B------:R-:W-:Y:S02]  /*a530*/  IADD3.X R61, PT, PT, R181, UR13, RZ, P5, !PT ;  /* 0x0000000db53d7c10 */ /* 0x000fe4000affe4ff */
[----:B------:R-:W-:Y:S01]  /*a540*/  SEL R13, R13, RZ, P2 ;  /* 0x000000ff0d0d7207 */ /* 0x000fe20001000000 */
[----:B------:R1:W-:Y:S01]  /*a550*/  LDGSTS.E [R16+0x14008], desc[UR22][R88.64], P4 ;  /* 0x1400800058107fae */ /* 0x0003e2000a1a1016 */
[----:B------:R-:W-:-:S02]  /*a560*/  ISETP.GE.AND P5, PT, R123, R27, PT ;  /* 0x0000001b7b00720c */ /* 0x000fc40003fa6270 */
[-C--:B------:R-:W-:Y:S02]  /*a570*/  ISETP.GE.AND P3, PT, R219, R27.reuse, PT ;  /* 0x0000001bdb00720c */ /* 0x080fe40003f66270 */
[----:B------:R-:W-:Y:S02]  /*a580*/  ISETP.NE.U32.AND P4, PT, R13, RZ, PT ;  /* 0x000000ff0d00720c */ /* 0x000fe40003f85070 */
[C---:B------:R-:W-:Y:S02]  /*a590*/  LOP3.LUT R219, R2.reuse, 0x16, RZ, 0xfc, !PT ;  /* 0x0000001602db7812 */ /* 0x040fe400078efcff */
[----:B------:R-:W-:Y:S02]  /*a5a0*/  SEL R13, RZ, 0x4, P5 ;  /* 0x00000004ff0d7807 */ /* 0x000fe40002800000 */
[----:B------:R-:W-:Y:S02]  /*a5b0*/  LOP3.LUT R106, R2, 0x34, RZ, 0xfc, !PT ;  /* 0x00000034026a7812 */ /* 0x000fe400078efcff */
[----:B------:R-:W-:-:S02]  /*a5c0*/  ISETP.GE.AND P5, PT, R219, R27, PT ;  /* 0x0000001bdb00720c */ /* 0x000fc40003fa6270 */
[----:B------:R-:W-:Y:S02]  /*a5d0*/  SEL R63, RZ, 0x4, P3 ;  /* 0x00000004ff3f7807 */ /* 0x000fe40001800000 */
[----:B------:R-:W-:Y:S01]  /*a5e0*/  SEL R13, R13, RZ, P2 ;  /* 0x000000ff0d0d7207 */ /* 0x000fe20001000000 */
[----:B------:R-:W-:Y:S01]  /*a5f0*/  LDGSTS.E [R16+0x16000], desc[UR22][R58.64], P4 ;  /* 0x160000003a107fae */ /* 0x000fe2000a1a1016 */
[----:B------:R-:W-:Y:S02]  /*a600*/  ISETP.GE.AND P3, PT, R106, R27, PT ;  /* 0x0000001b6a00720c */ /* 0x000fe40003f66270 */
[----:B------:R-:W-:Y:S02]  /*a610*/  SEL R28, RZ, 0x4, P5 ;  /* 0x00000004ff1c7807 */ /* 0x000fe40002800000 */
[----:B------:R-:W-:Y:S02]  /*a620*/  ISETP.NE.U32.AND P5, PT, R13, RZ, PT ;  /* 0x000000ff0d00720c */ /* 0x000fe40003fa5070 */
[----:B------:R-:W-:-:S02]  /*a630*/  SEL R13, RZ, 0x4, P3 ;  /* 0x00000004ff0d7807 */ /* 0x000fc40001800000 */
[----:B------:R-:W-:Y:S02]  /*a640*/  IADD3 R62, P3, PT, R210, UR12, RZ ;  /* 0x0000000cd23e7c10 */ /* 0x000fe4000ff7e0ff */
[----:B-1----:R-:W-:Y:S02]  /*a650*/  SEL R89, R63, RZ, P2 ;  /* 0x000000ff3f597207 */ /* 0x002fe40001000000 */
[----:B------:R-:W-:Y:S02]  /*a660*/  IADD3 R36, P6, PT, R36, UR12, RZ ;  /* 0x0000000c24247c10 */ /* 0x000fe4000ffde0ff */
[----:B------:R-:W-:Y:S02]  /*a670*/  IADD3.X R63, PT, PT, R211, UR13, RZ, P3, !PT ;  /* 0x0000000dd33f7c10 */ /* 0x000fe40009ffe4ff */
[----:B------:R-:W-:Y:S01]  /*a680*/  ISETP.NE.U32.AND P3, PT, R89, RZ, PT ;  /* 0x000000ff5900720c */ /* 0x000fe20003f65070 */
[----:B------:R1:W-:Y:S01]  /*a690*/  LDGSTS.E [R16+0x16008], desc[UR22][R56.64], P5 ;  /* 0x1600800038107fae */ /* 0x0003e2000a9a1016 */
[----:B------:R-:W-:-:S02]  /*a6a0*/  IADD3.X R37, PT, PT, R37, UR13, RZ, P6, !PT ;  /* 0x0000000d25257c10 */ /* 0x000fc4000b7fe4ff */
[----:B------:R-:W-:Y:S02]  /*a6b0*/  IADD3 R88, P6, PT, R194, UR12, RZ ;  /* 0x0000000cc2587c10 */ /* 0x000fe4000ffde0ff */
[----:B------:R-:W-:Y:S02]  /*a6c0*/  LOP3.LUT R201, R2, 0x36, RZ, 0xfc, !PT ;  /* 0x0000003602c97812 */ /* 0x000fe400078efcff */
[----:B------:R-:W-:Y:S02]  /*a6d0*/  IADD3.X R89, PT, PT, R195, UR13, RZ, P6, !PT ;  /* 0x0000000dc3597c10 */ /* 0x000fe4000b7fe4ff */
[----:B------:R-:W-:Y:S02]  /*a6e0*/  ISETP.GE.AND P6, PT, R201, R27, PT ;  /* 0x0000001bc900720c */ /* 0x000fe40003fc6270 */
[----:B------:R-:W-:Y:S01]  /*a6f0*/  SEL R28, R28, RZ, P2 ;  /* 0x000000ff1c1c7207 */ /* 0x000fe20001000000 */
[----:B------:R-:W-:Y:S01]  /*a700*/  LDGSTS.E [R17+0x10000], desc[UR22][R140.64], P3 ;  /* 0x100000008c117fae */ /* 0x000fe200099a1016 */
[----:B------:R-:W-:-:S02]  /*a710*/  SEL R13, R13, RZ, P2 ;  /* 0x000000ff0d0d7207 */ /* 0x000fc40001000000 */
[----:B------:R-:W-:Y:S02]  /*a720*/  LOP3.LUT R133, R2, 0x54, RZ, 0xfc, !PT ;  /* 0x0000005402857812 */ /* 0x000fe400078efcff */
[----:B-1----:R-:W-:Y:S02]  /*a730*/  SEL R16, RZ, 0x4, P6 ;  /* 0x00000004ff107807 */ /* 0x002fe40003000000 */
[----:B------:R-:W-:Y:S02]  /*a740*/  ISETP.NE.U32.AND P4, PT, R28, RZ, PT ;  /* 0x000000ff1c00720c */ /* 0x000fe40003f85070 */
[----:B------:R-:W-:Y:S02]  /*a750*/  ISETP.NE.U32.AND P5, PT, R13, RZ, PT ;  /* 0x000000ff0d00720c */ /* 0x000fe40003fa5070 */
[----:B------:R-:W-:Y:S02]  /*a760*/  ISETP.GE.AND P3, PT, R133, R27, PT ;  /* 0x0000001b8500720c */ /* 0x000fe40003f66270 */
[----:B------:R-:W-:-:S02]  /*a770*/  SEL R16, R16, RZ, P2 ;  /* 0x000000ff10107207 */ /* 0x000fc40001000000 */
[----:B------:R-:W-:Y:S02]  /*a780*/  SEL R13, RZ, 0x4, P3 ;  /* 0x00000004ff0d7807 */ /* 0x000fe40001800000 */
[----:B------:R-:W-:Y:S02]  /*a790*/  ISETP.NE.U32.AND P3, PT, R16, RZ, PT ;  /* 0x000000ff1000720c */ /* 0x000fe40003f65070 */
[----:B------:R-:W-:Y:S01]  /*a7a0*/  IADD3 R56, P6, PT, R178, UR12, RZ ;  /* 0x0000000cb2387c10 */ /* 0x000fe2000ffde0ff */
[----:B------:R-:W-:Y:S01]  /*a7b0*/  LDGSTS.E [R17+0x10008], desc[UR22][R150.64], P4 ;  /* 0x1000800096117fae */ /* 0x000fe2000a1a1016 */
[----:B------:R-:W-:Y:S02]  /*a7c0*/  SEL R13, R13, RZ, P2 ;  /* 0x000000ff0d0d7207 */ /* 0x000fe40001000000 */
[----:B------:R-:W-:Y:S01]  /*a7d0*/  IADD3.X R57, PT, PT, R179, UR13, RZ, P6, !PT ;  /* 0x0000000db3397c10 */ /* 0x000fe2000b7fe4ff */
[----:B------:R-:W-:Y:S01]  /*a7e0*/  LDGSTS.E [R17+0x12000], desc[UR22][R118.64], P5 ;  /* 0x1200000076117fae */ /* 0x000fe2000a9a1016 */
[----:B------:R-:W-:-:S02]  /*a7f0*/  IADD3 R58, P6, PT, R212, UR12, RZ ;  /* 0x0000000cd43a7c10 */ /* 0x000fc4000ffde0ff */
[C---:B------:R-:W-:Y:S02]  /*a800*/  LOP3.LUT R132, R2.reuse, 0x56, RZ, 0xfc, !PT ;  /* 0x0000005602847812 */ /* 0x040fe400078efcff */
[----:B------:R-:W-:Y:S01]  /*a810*/  ISETP.NE.U32.AND P5, PT, R13, RZ, PT ;  /* 0x000000ff0d00720c */ /* 0x000fe20003fa5070 */
[----:B------:R-:W-:Y:S01]  /*a820*/  LDGSTS.E [R17+0x12008], desc[UR22][R116.64], P3 ;  /* 0x1200800074117fae */ /* 0x000fe200099a1016 */
[----:B------:R-:W-:Y:S02]  /*a830*/  IADD3.X R59, PT, PT, R213, UR13, RZ, P6, !PT ;  /* 0x0000000dd53b7c10 */ /* 0x000fe4000b7fe4ff */
[----:B------:R-:W-:Y:S02]  /*a840*/  LOP3.LUT R122, R2, 0x74, RZ, 0xfc, !PT ;  /* 0x00000074027a7812 */ /* 0x000fe400078efcff */
        /* <DEDUP_REMOVED lines=11> */
[----:B------:R-:W-:Y:S02]  /*a900*/  LOP3.LUT R218, R2, 0x18, RZ, 0xfc, !PT ;  /* 0x0000001802da7812 */ /* 0x000fe400078efcff */
[----:B------:R-:W-:Y:S02]  /*a910*/  ISETP.GE.AND P4, PT, R121, R27, PT ;  /* 0x0000001b7900720c */ /* 0x000fe40003f86270 */
[----:B------:R-:W-:Y:S02]  /*a920*/  SEL R28, R28, RZ, P2 ;  /* 0x000000ff1c1c7207 */ /* 0x000fe40001000000 */
[----:B------:R-:W-:-:S02]  /*a930*/  ISETP.NE.U32.AND P5, PT, R13, RZ, PT ;  /* 0x000000ff0d00720c */ /* 0x000fc40003fa5070 */
[----:B------:R-:W-:Y:S02]  /*a940*/  ISETP.GE.AND P3, PT, R218, R27, PT ;  /* 0x0000001bda00720c */ /* 0x000fe40003f66270 */
[----:B------:R-:W-:Y:S02]  /*a950*/  SEL R16, RZ, 0x4, P4 ;  /* 0x00000004ff107807 */ /* 0x000fe40002000000 */
[----:B------:R-:W-:Y:S02]  /*a960*/  ISETP.NE.U32.AND P4, PT, R28, RZ, PT ;  /* 0x000000ff1c00720c */ /* 0x000fe40003f85070 */
[----:B------:R-:W-:Y:S02]  /*a970*/  SEL R13, RZ, 0x4, P3 ;  /* 0x00000004ff0d7807 */ /* 0x000fe40001800000 */
[----:B------:R-:W-:Y:S02]  /*a980*/  IADD3 R32, P3, PT, R32, UR12, RZ ;  /* 0x0000000c20207c10 */ /* 0x000fe4000ff7e0ff */
[----:B------:R-:W-:Y:S01]  /*a990*/  SEL R16, R16, RZ, P2 ;  /* 0x000000ff10107207 */ /* 0x000fe20001000000 */
[----:B------:R-:W-:Y:S01]  /*a9a0*/  LDGSTS.E [R17+0x14008], desc[UR22][R84.64], P5 ;  /* 0x1400800054117fae */ /* 0x000fe2000a9a1016 */
[----:B------:R-:W-:-:S02]  /*a9b0*/  LOP3.LUT R126, R2, 0x1a, RZ, 0xfc, !PT ;  /* 0x0000001a027e7812 */ /* 0x000fc400078efcff */
[----:B------:R-:W-:Y:S02]  /*a9c0*/  IADD3.X R33, PT, PT, R33, UR13, RZ, P3, !PT ;  /* 0x0000000d21217c10 */ /* 0x000fe40009ffe4ff */
[----:B------:R-:W-:Y:S01]  /*a9d0*/  ISETP.NE.U32.AND P3, PT, R16, RZ, PT ;  /* 0x000000ff1000720c */ /* 0x000fe20003f65070 */
[----:B------:R2:W-:Y:S01]  /*a9e0*/  LDGSTS.E [R17+0x16000], desc[UR22][R54.64], P4 ;  /* 0x1600000036117fae */ /* 0x0005e2000a1a1016 */
[----:B------:R-:W-:Y:S02]  /*a9f0*/  SEL R13, R13, RZ, P2 ;  /* 0x000000ff0d0d7207 */ /* 0x000fe40001000000 */
[----:B------:R-:W-:Y:S02]  /*aa00*/  ISETP.GE.AND P5, PT, R126, R27, PT ;  /* 0x0000001b7e00720c */ /* 0x000fe40003fa6270 */
[----:B------:R-:W-:Y:S02]  /*aa10*/  LOP3.LUT R200, R2, 0x38, RZ, 0xfc, !PT ;  /* 0x0000003802c87812 */ /* 0x000fe400078efcff */
[----:B------:R-:W-:-:S02]  /*aa20*/  ISETP.NE.U32.AND P4, PT, R13, RZ, PT ;  /* 0x000000ff0d00720c */ /* 0x000fc40003f85070 */
[----:B------:R-:W-:Y:S02]  /*aa30*/  SEL R13, RZ, 0x4, P5 ;  /* 0x00000004ff0d7807 */ /* 0x000fe40002800000 */
[----:B------:R-:W-:Y:S01]  /*aa40*/  ISETP.GE.AND P5, PT, R200, R27, PT ;  /* 0x0000001bc800720c */ /* 0x000fe20003fa6270 */
[----:B------:R3:W-:Y:S01]  /*aa50*/  LDGSTS.E [R17+0x16008], desc[UR22][R52.64], P3 ;  /* 0x1600800034117fae */ /* 0x0007e200099a1016 */
[----:B-1----:R-:W-:Y:S02]  /*aa60*/  IADD3 R86, P6, PT, R176, UR12, RZ ;  /* 0x0000000cb0567c10 */ /* 0x002fe4000ffde0ff */
[----:B------:R-:W-:Y:S02]  /*aa70*/  LOP3.LUT R206, R2, 0x3a, RZ, 0xfc, !PT ;  /* 0x0000003a02ce7812 */ /* 0x000fe400078efcff */
[----:B------:R-:W-:Y:S02]  /*aa80*/  SEL R28, RZ, 0x4, P5 ;  /* 0x00000004ff1c7807 */ /* 0x000fe40002800000 */
        /* <DEDUP_REMOVED lines=12> */
[----:B--2---:R-:W-:Y:S02]  /*ab50*/  SEL R54, RZ, 0x4, P6 ;  /* 0x00000004ff367807 */ /* 0x004fe40003000000 */
[----:B------:R-:W-:Y:S02]  /*ab60*/  IADD3 R16, P6, PT, R190, UR12, RZ ;  /* 0x0000000cbe107c10 */ /* 0x000fe4000ffde0ff */
[----:B------:R-:W-:-:S02]  /*ab70*/  SEL R13, R13, RZ, P2 ;  /* 0x000000ff0d0d7207 */ /* 0x000fc40001000000 */
[----:B------:R-:W-:Y:S01]  /*ab80*/  SEL R54, R54, RZ, P2 ;  /* 0x000000ff36367207 */ /* 0x000fe20001000000 */
[----:B------:R-:W-:Y:S01]  /*ab90*/  LDGSTS.E [R18+0x10008], desc[UR22][R146.64], P5 ;  /* 0x1000800092127fae */ /* 0x000fe2000a9a1016 */
[----:B---3--:R-:W-:Y:S02]  /*aba0*/  IADD3.X R17, PT, PT, R191, UR13, RZ, P6, !PT ;  /* 0x0000000dbf117c10 */ /* 0x008fe4000b7fe4ff */
[----:B------:R-:W-:Y:S01]  /*abb0*/  LOP3.LUT R129, R2, 0x5a, RZ, 0xfc, !PT ;  /* 0x0000005a02817812 */ /* 0x000fe200078efcff */
[----:B------:R-:W-:Y:S01]  /*abc0*/  LDGSTS.E [R18+0x12000], desc[UR22][R114.64], P3 ;  /* 0x1200000072127fae */ /* 0x000fe200099a1016 */
[----:B------:R-:W-:Y:S02]  /*abd0*/  ISETP.NE.U32.AND P6, PT, R13, RZ, PT ;  /* 0x000000ff0d00720c */ /* 0x000fe40003fc5070 */
[----:B------:R-:W-:Y:S02]  /*abe0*/  ISETP.NE.U32.AND P4, PT, R54, RZ, PT ;  /* 0x000000ff3600720c */ /* 0x000fe40003f85070 */
[----:B------:R-:W-:-:S02]  /*abf0*/  ISETP.GE.AND P3, PT, R129, R27, PT ;  /* 0x0000001b8100720c */ /* 0x000fc40003f66270 */
[----:B------:R-:W-:Y:S02]  /*ac00*/  IADD3 R52, P5, PT, R174, UR12, RZ ;  /* 0x0000000cae347c10 */ /* 0x000fe4000ffbe0ff */
[----:B------:R-:W-:Y:S02]  /*ac10*/  SEL R13, RZ, 0x4, P3 ;  /* 0x00000004ff0d7807 */ /* 0x000fe40001800000 */
[----:B------:R-:W-:Y:S02]  /*ac20*/  LOP3.LUT R120, R2, 0x78, RZ, 0xfc, !PT ;  /* 0x0000007802787812 */ /* 0x000fe400078efcff */
[----:B------:R-:W-:Y:S01]  /*ac30*/  IADD3.X R53, PT, PT, R175, UR13, RZ, P5, !PT ;  /* 0x0000000daf357c10 */ /* 0x000fe2000affe4ff */
[----:B------:R-:W-:Y:S01]  /*ac40*/  LDGSTS.E [R18+0x12008], desc[UR22][R112.64], P6 ;  /* 0x1200800070127fae */ /* 0x000fe2000b1a1016 */
[----:B------:R-:W-:Y:S02]  /*ac50*/  SEL R13, R13, RZ, P2 ;  /* 0x000000ff0d0d7207 */ /* 0x000fe40001000000 */
[----:B------:R-:W-:Y:S01]  /*ac60*/  LEA.HI R111, R171, 0x1e, RZ, 0x1a ;  /* 0x0000001eab6f7811 */ /* 0x000fe200078fd0ff */
[----:B------:R1:W-:Y:S01]  /*ac70*/  LDGSTS.E [R18+0x14000], desc[UR22][R82.64], P4 ;  /* 0x1400000052127fae */ /* 0x0003e2000a1a1016 */
[----:B------:R-:W-:-:S02]  /*ac80*/  ISETP.GE.AND P5, PT, R120, R27, PT ;  /* 0x0000001b7800720c */ /* 0x000fc40003fa6270 */
[----:B------:R-:W-:Y:S02]  /*ac90*/  ISETP.NE.U32.AND P4, PT, R13, RZ, PT ;  /* 0x000000ff0d00720c */ /* 0x000fe40003f85070 */
[C---:B------:R-:W-:Y:S02]  /*aca0*/  LOP3.LUT R211, R2.reuse, 0x7a, RZ, 0xfc, !PT ;  /* 0x0000007a02d37812 */ /* 0x040fe400078efcff */
[-C--:B------:R-:W-:Y:S02]  /*acb0*/  ISETP.GE.AND P3, PT, R111, R27.reuse, PT ;  /* 0x0000001b6f00720c */ /* 0x080fe40003f66270 */
[----:B------:R-:W-:Y:S02]  /*acc0*/  SEL R13, RZ, 0x4, P5 ;  /* 0x00000004ff0d7807 */ /* 0x000fe40002800000 */
[----:B------:R-:W-:Y:S02]  /*acd0*/  LOP3.LUT R209, R2, 0x1c, RZ, 0xfc, !PT ;  /* 0x0000001c02d17812 */ /* 0x000fe400078efcff */
[----:B------:R-:W-:-:S02]  /*ace0*/  ISETP.GE.AND P5, PT, R211, R27, PT ;  /* 0x0000001bd300720c */ /* 0x000fc40003fa6270 */
[----:B------:R-:W-:Y:S01]  /*acf0*/  SEL R84, RZ, 0x4, P3 ;  /* 0x00000004ff547807 */ /* 0x000fe20001800000 */
[----:B------:R-:W-:Y:S01]  /*ad00*/  LDGSTS.E [R18+0x14008], desc[UR22][R80.64], P4 ;  /* 0x1400800050127fae */ /* 0x000fe2000a1a1016 */
[----:B------:R-:W-:Y:S02]  /*ad10*/  SEL R13, R13, RZ, P2 ;  /* 0x000000ff0d0d7207 */ /* 0x000fe40001000000 */
[----:B------:R-:W-:Y:S02]  /*ad20*/  ISETP.GE.AND P3, PT, R209, R27, PT ;  /* 0x0000001bd100720c */ /* 0x000fe40003f66270 */
[----:B------:R-:W-:Y:S02]  /*ad30*/  SEL R28, RZ, 0x4, P5 ;  /* 0x00000004ff1c7807 */ /* 0x000fe40002800000 */
[----:B------:R-:W-:Y:S02]  /*ad40*/  ISETP.NE.U32.AND P5, PT, R13, RZ, PT ;  /* 0x000000ff0d00720c */ /* 0x000fe40003fa5070 */
[----:B------:R-:W-:-:S02]  /*ad50*/  SEL R13, RZ, 0x4, P3 ;  /* 0x00000004ff0d7807 */ /* 0x000fc40001800000 */
[----:B------:R-:W-:Y:S02]  /*ad60*/  IADD3 R54, P3, PT, R216, UR12, RZ ;  /* 0x0000000cd8367c10 */ /* 0x000fe4000ff7e0ff */
[----:B------:R-:W-:Y:S02]  /*ad70*/  SEL R28, R28, RZ, P2 ;  /* 0x000000ff1c1c7207 */ /* 0x000fe40001000000 */
[----:B------:R-:W-:Y:S02]  /*ad80*/  IADD3 R30, P6, PT, R30, UR12, RZ ;  /* 0x0000000c1e1e7c10 */ /* 0x000fe4000ffde0ff */
[----:B------:R-:W-:Y:S02]  /*ad90*/  IADD3.X R55, PT, PT, R217, UR13, RZ, P3, !PT ;  /* 0x0000000dd9377c10 */ /* 0x000fe40009ffe4ff */
[----:B------:R-:W-:Y:S01]  /*ada0*/  ISETP.NE.U32.AND P3, PT, R28, RZ, PT ;  /* 0x000000ff1c00720c */ /* 0x000fe20003f65070 */
[----:B------:R-:W-:Y:S01]  /*adb0*/  LDGSTS.E [R18+0x16000], desc[UR22][R50.64], P5 ;  /* 0x1600000032127fae */ /* 0x000fe2000a9a1016 */
[----:B------:R-:W-:-:S02]  /*adc0*/  IADD3.X R31, PT, PT, R31, UR13, RZ, P6, !PT ;  /* 0x0000000d1f1f7c10 */ /* 0x000fc4000b7fe4ff */
[----:B-1----:R-:W-:Y:S02]  /*add0*/  IADD3 R82, P6, PT, R188, UR12, RZ ;  /* 0x0000000cbc527c10 */ /* 0x002fe4000ffde0ff */
[----:B------:R-:W-:Y:S02]  /*ade0*/  LOP3.LUT R208, R2, 0x3c, RZ, 0xfc, !PT ;  /* 0x0000003c02d07812 */ /* 0x000fe400078efcff */
[----:B------:R-:W-:Y:S02]  /*adf0*/  IADD3.X R83, PT, PT, R189, UR13, RZ, P6, !PT ;  /* 0x0000000dbd537c10 */ /* 0x000fe4000b7fe4ff */
[----:B------:R-:W-:Y:S02]  /*ae00*/  ISETP.GE.AND P6, PT, R208, R27, PT ;  /* 0x0000001bd000720c */ /* 0x000fe40003fc6270 */
[----:B------:R-:W-:Y:S01]  /*ae10*/  SEL R13, R13, RZ, P2 ;  /* 0x000000ff0d0d7207 */ /* 0x000fe20001000000 */
[----:B------:R1:W-:Y:S01]  /*ae20*/  LDGSTS.E [R18+0x16008], desc[UR22][R48.64], P3 ;  /* 0x1600800030127fae */ /* 0x0003e200099a1016 */
[----:B------:R-:W-:-:S02]  /*ae30*/  SEL R84, R84, RZ, P2 ;  /* 0x000000ff54547207 */ /* 0x000fc40001000000 */
[----:B------:R-:W-:Y:S02]  /*ae40*/  SEL R28, RZ, 0x4, P6 ;  /* 0x00000004ff1c7807 */ /* 0x000fe40003000000 */
[----:B------:R-:W-:Y:S02]  /*ae50*/  ISETP.NE.U32.AND P5, PT, R13, RZ, PT ;  /* 0x000000ff0d00720c */ /* 0x000fe40003fa5070 */
[----:B------:R-:W-:Y:S02]  /*ae60*/  ISETP.NE.U32.AND P4, PT, R84, RZ, PT ;  /* 0x000000ff5400720c */ /* 0x000fe40003f85070 */
[----:B------:R-:W-:Y:S02]  /*ae70*/  SEL R28, R28, RZ, P2 ;  /* 0x000000ff1c1c7207 */ /* 0x000fe40001000000 */
[----:B------:R-:W-:Y:S02]  /*ae80*/  LEA.HI R109, R171, 0x3e, RZ, 0x1a ;  /* 0x0000003eab6d7811 */ /* 0x000fe400078fd0ff */
[----:B-1----:R-:W-:-:S02]  /*ae90*/  IADD3 R48, P3, PT, R172, UR12, RZ ;  /* 0x0000000cac307c10 */ /* 0x002fc4000ff7e0ff */
[----:B------:R-:W-:Y:S02]  /*aea0*/  LOP3.LUT R128, R2, 0x5c, RZ, 0xfc, !PT ;  /* 0x0000005c02807812 */ /* 0x000fe400078efcff */
[----:B------:R-:W-:Y:S01]  /*aeb0*/  IADD3.X R49, PT, PT, R173, UR13, RZ, P3, !PT ;  /* 0x0000000dad317c10 */ /* 0x000fe20009ffe4ff */
[----:B------:R-:W-:Y:S01]  /*aec0*/  LDGSTS.E [R19+0x10000], desc[UR22][R72.64], P5 ;  /* 0x1000000048137fae */ /* 0x000fe2000a9a1016 */
[----:B------:R-:W-:Y:S02]  /*aed0*/  ISETP.NE.U32.AND P3, PT, R28, RZ, PT ;  /* 0x000000ff1c00720c */ /* 0x000fe40003f65070 */
[----:B------:R-:W-:Y:S01]  /*aee0*/  LEA.HI R130, R171, 0x7e, RZ, 0x1a ;  /* 0x0000007eab827811 */ /* 0x000fe200078fd0ff */
[----:B------:R1:W-:Y:S01]  /*aef0*/  LDGSTS.E [R19+0x10008], desc[UR22][R70.64], P4 ;  /* 0x1000800046137fae */ /* 0x0003e2000a1a1016 */
[----:B------:R-:W-:Y:S02]  /*af00*/  ISETP.GE.AND P4, PT, R109, R27, PT ;  /* 0x0000001b6d00720c */ /* 0x000fe40003f86270 */
[----:B------:R-:W-:-:S02]  /*af10*/  IADD3 R50, P6, PT, R222, UR12, RZ ;  /* 0x0000000cde327c10 */ /* 0x000fc4000ffde0ff */
[-C--:B------:R-:W-:Y:S02]  /*af20*/  ISETP.GE.AND P5, PT, R128, R27.reuse, PT ;  /* 0x0000001b8000720c */ /* 0x080fe40003fa6270 */
[----:B------:R-:W-:Y:S02]  /*af30*/  SEL R13, RZ, 0x4, P4 ;  /* 0x00000004ff0d7807 */ /* 0x000fe40002000000 */
[----:B------:R-:W-:Y:S01]  /*af40*/  LOP3.LUT R210, R2, 0x7c, RZ, 0xfc, !PT ;  /* 0x0000007c02d27812 */ /* 0x000fe200078efcff */
[----:B------:R-:W-:Y:S01]  /*af50*/  LDGSTS.E [R19+0x12000], desc[UR22][R74.64], P3 ;  /* 0x120000004a137fae */ /* 0x000fe200099a1016 */
[----:B------:R-:W-:Y:S02]  /*af60*/  ISETP.GE.AND P3, PT, R130, R27, PT ;  /* 0x0000001b8200720c */ /* 0x000fe40003f66270 */
[----:B------:R-:W-:Y:S02]  /*af70*/  IADD3.X R51, PT, PT, R223, UR13, RZ, P6, !PT ;  /* 0x0000000ddf337c10 */ /* 0x000fe4000b7fe4ff */
[----:B------:R-:W-:-:S02]  /*af80*/  SEL R18, RZ, 0x4, P5 ;  /* 0x00000004ff127807 */ /* 0x000fc40002800000 */
[----:B------:R-:W-:Y:S02]  /*af90*/  IADD3 R80, P6, PT, R202, UR12, RZ ;  /* 0x0000000cca507c10 */ /* 0x000fe4000ffde0ff */
[----:B------:R-:W-:Y:S02]  /*afa0*/  SEL R13, R13, RZ, P2 ;  /* 0x000000ff0d0d7207 */ /* 0x000fe40001000000 */
[----:B------:R-:W-:Y:S02]  /*afb0*/  LEA.HI R205, R171, 0x5e, RZ, 0x1a ;  /* 0x0000005eabcd7811 */ /* 0x000fe400078fd0ff */
[----:B------:R-:W-:Y:S02]  /*afc0*/  SEL R84, RZ, 0x4, P3 ;  /* 0x00000004ff547807 */ /* 0x000fe40001800000 */
[----:B------:R-:W-:Y:S02]  /*afd0*/  ISETP.GE.AND P3, PT, R210, R27, PT ;  /* 0x0000001bd200720c */ /* 0x000fe40003f66270 */
[----:B------:R-:W-:-:S02]  /*afe0*/  SEL R18, R18, RZ, P2 ;  /* 0x000000ff12127207 */ /* 0x000fc40001000000 */
[----:B------:R-:W-:Y:S02]  /*aff0*/  IADD3.X R81, PT, PT, R203, UR13, RZ, P6, !PT ;  /* 0x0000000dcb517c10 */ /* 0x000fe4000b7fe4ff */
[----:B------:R-:W-:Y:S02]  /*b000*/  ISETP.NE.U32.AND P5, PT, R13, RZ, PT ;  /* 0x000000ff0d00720c */ /* 0x000fe40003fa5070 */
[----:B------:R-:W-:Y:S02]  /*b010*/  ISETP.GE.AND P6, PT, R205, R27, PT ;  /* 0x0000001bcd00720c */ /* 0x000fe40003fc6270 */
[----:B------:R-:W-:Y:S02]  /*b020*/  LOP3.LUT R171, R171, 0x7f, RZ, 0xc0, !PT ;  /* 0x0000007fabab7812 */ /* 0x000fe400078ec0ff */
[----:B------:R-:W-:Y:S02]  /*b030*/  SEL R13, RZ, 0x4, P3 ;  /* 0x00000004ff0d7807 */ /* 0x000fe40001800000 */
[----:B------:R-:W-:-:S02]  /*b040*/  ISETP.NE.U32.AND P3, PT, R18, RZ, PT ;  /* 0x000000ff1200720c */ /* 0x000fc40003f65070 */
[----:B------:R-:W-:Y:S02]  /*b050*/  SEL R28, RZ, 0x4, P6 ;  /* 0x00000004ff1c7807 */ /* 0x000fe40003000000 */
[----:B------:R-:W-:Y:S01]  /*b060*/  ISETP.GE.AND P4, PT, R171, R27, PT ;  /* 0x0000001bab00720c */ /* 0x000fe20003f86270 */
[----:B------:R2:W-:Y:S01]  /*b070*/  LDGSTS.E [R19+0x12008], desc[UR22][R68.64], P5 ;  /* 0x1200800044137fae */ /* 0x0005e2000a9a1016 */
[----:B------:R-:W-:Y:S01]  /*b080*/  SEL R28, R28, RZ, P2 ;  /* 0x000000ff1c1c7207 */ /* 0x000fe20001000000 */
[----:B------:R-:W-:Y:S01]  /*b090*/  VIADD R171, R3, UR7 ;  /* 0x0000000703ab7c36 */ /* 0x000fe20008000000 */
[----:B------:R-:W-:Y:S02]  /*b0a0*/  SEL R18, RZ, 0x4, P4 ;  /* 0x00000004ff127807 */ /* 0x000fe40002000000 */
[----:B------:R-:W-:Y:S02]  /*b0b0*/  SEL R13, R13, RZ, P2 ;  /* 0x000000ff0d0d7207 */ /* 0x000fe40001000000 */
[----:B------:R-:W-:Y:S01]  /*b0c0*/  SEL R84, R84, RZ, P2 ;  /* 0x000000ff54547207 */ /* 0x000fe20001000000 */
[----:B------:R3:W-:Y:S01]  /*b0d0*/  LDGSTS.E [R19+0x14000], desc[UR22][R78.64], P3 ;  /* 0x140000004e137fae */ /* 0x0007e200099a1016 */
[----:B------:R-:W-:-:S02]  /*b0e0*/  ISETP.NE.U32.AND P4, PT, R28, RZ, PT ;  /* 0x000000ff1c00720c */ /* 0x000fc40003f85070 */
[----:B------:R-:W-:Y:S02]  /*b0f0*/  SEL R18, R18, RZ, P2 ;  /* 0x000000ff12127207 */ /* 0x000fe40001000000 */
[----:B------:R-:W-:Y:S02]  /*b100*/  ISETP.NE.U32.AND P5, PT, R13, RZ, PT ;  /* 0x000000ff0d00720c */ /* 0x000fe40003fa5070 */
[----:B------:R-:W-:Y:S02]  /*b110*/  ISETP.NE.U32.AND P2, PT, R84, RZ, PT ;  /* 0x000000ff5400720c */ /* 0x000fe40003f45070 */
[----:B------:R-:W-:Y:S02]  /*b120*/  ISETP.NE.U32.AND P3, PT, R18, RZ, PT ;  /* 0x000000ff1200720c */ /* 0x000fe40003f65070 */
[----:B-1----:R-:W-:-:S03]  /*b130*/  IADD3 R70, P6, PT, R186, UR12, RZ ;  /* 0x0000000cba467c10 */ /* 0x002fc6000ffde0ff */
[----:B------:R3:W-:Y:S01]  /*b140*/  LDGSTS.E [R19+0x14008], desc[UR22][R76.64], P4 ;  /* 0x140080004c137fae */ /* 0x0007e2000a1a1016 */
[----:B------:R-:W-:Y:S02]  /*b150*/  IADD3.X R71, PT, PT, R187, UR13, RZ, P6, !PT ;  /* 0x0000000dbb477c10 */ /* 0x000fe4000b7fe4ff */
[----:B------:R-:W-:Y:S01]  /*b160*/  IADD3 R42, P6, PT, R42, UR12, RZ ;  /* 0x0000000c2a2a7c10 */ /* 0x000fe2000ffde0ff */
[----:B------:R3:W-:Y:S03]  /*b170*/  LDGSTS.E [R19+0x16000], desc[UR22][R46.64], P5 ;  /* 0x160000002e137fae */ /* 0x0007e6000a9a1016 */
[----:B------:R-:W-:Y:S01]  /*b180*/  IADD3.X R43, PT, PT, R43, UR13, RZ, P6, !PT ;  /* 0x0000000d2b2b7c10 */ /* 0x000fe2000b7fe4ff */
[----:B------:R3:W-:Y:S01]  /*b190*/  LDGSTS.E [R19+0x16008], desc[UR22][R44.64], P2 ;  /* 0x160080002c137fae */ /* 0x0007e200091a1016 */
[----:B--2---:R-:W-:Y:S02]  /*b1a0*/  IADD3 R68, P6, PT, R220, UR12, RZ ;  /* 0x0000000cdc447c10 */ /* 0x004fe4000ffde0ff */
[----:B------:R-:W-:Y:S01]  /*b1b0*/  ISETP.GE.AND P2, PT, R252, 0x80, PT ;  /* 0x00000080fc00780c */ /* 0x000fe20003f46270 */
[----:B------:R-:W0:Y:S01]  /*b1c0*/  LDGDEPBAR ;  /* 0x00000000000079af */ /* 0x000e220000000000 */
[----:B------:R-:W-:-:S03]  /*b1d0*/  IADD3.X R69, PT, PT, R221, UR13, RZ, P6, !PT ;  /* 0x0000000ddd457c10 */ /* 0x000fc6000b7fe4ff */
        /* <DEDUP_REMOVED lines=32> */
[----:B------:R-:W-:-:S03]  /*b3e0*/  ISETP.GE.AND P3, PT, R252, 0x100, PT ;  /* 0x00000100fc00780c */ /* 0x000fc60003f66270 */
[----:B------:R-:W0:Y:S10]  /*b3f0*/  LDGDEPBAR ;  /* 0x00000000000079af */ /* 0x000e340000000000 */
[----:B---3--:R-:W-:Y:S05]  /*b400*/  @!P3 BRA `(.L_x_7) ;  /* 0x000000500034b947 */ /* 0x008fea0003800000 */
[----:B------:R-:W2:Y:S01]  /*b410*/  LDL.LU R153, [R1] ;  /* 0x0000000001997983 */ /* 0x000ea20000300800 */
[----:B-----5:R-:W-:Y:S02]  /*b420*/  SHF.R.S32.HI R137, RZ, 0x1f, R12 ;  /* 0x0000001fff897819 */ /* 0x020fe4000001140c */
[C---:B------:R-:W-:Y:S01]  /*b430*/  IADD3 R198, P5, PT, R12.reuse, R229, RZ ;  /* 0x000000e50cc67210 */ /* 0x040fe20007fbe0ff */
[----:B------:R-:W3:Y:S01]  /*b440*/  LDL.LU R145, [R1+0x8] ;  /* 0x0000080001917983 */ /* 0x000ee20000300800 */
[C---:B------:R-:W-:Y:S02]  /*b450*/  IADD3 R196, P6, PT, R12.reuse, R227, RZ ;  /* 0x000000e30cc47210 */ /* 0x040fe40007fde0ff */
[C---:B------:R-:W-:Y:S01]  /*b460*/  IADD3 R194, P3, PT, R12.reuse, R228, RZ ;  /* 0x000000e40cc27210 */ /* 0x040fe20007f7e0ff */
[----:B------:R-:W4:Y:S01]  /*b470*/  LDL.LU R143, [R1+0x10] ;  /* 0x00001000018f7983 */ /* 0x000f220000300800 */
[----:B------:R-:W-:Y:S01]  /*b480*/  IADD3 R192, P4, PT, R12, R230, RZ ;  /* 0x000000e60cc07210 */ /* 0x000fe20007f9e0ff */
[----:B------:R-:W-:Y:S01]  /*b490*/  IMAD R130, R130, UR16, RZ ;  /* 0x0000001082827c24 */ /* 0x000fe2000f8e02ff */
[----:B------:R-:W-:Y:S01]  /*b4a0*/  SHF.R.S32.HI R37, RZ, 0x1f, R5 ;  /* 0x0000001fff257819 */ /* 0x000fe20000011405 */
[----:B------:R-:W4:Y:S01]  /*b4b0*/  LDL.LU R141, [R1+0x14] ;  /* 0x00001400018d7983 */ /* 0x000f220000300800 */
[----:B------:R-:W-:Y:S01]  /*b4c0*/  IMAD R14, R211, UR16, RZ ;  /* 0x00000010d30e7c24 */ /* 0x000fe2000f8e02ff */
[----:B------:R-:W1:Y:S02]  /*b4d0*/  LDCU.128 UR24, c[0x0][0x380] ;  /* 0x00007000ff1877ac */ /* 0x000e640008000c00 */
[----:B------:R-:W4:Y:S04]  /*b4e0*/  LDL.LU R139, [R1+0x20] ;  /* 0x00002000018b7983 */ /* 0x000f280000300800 */
[----:B------:R-:W4:Y:S01]  /*b4f0*/  LDL.LU R134, [R1+0x28] ;  /* 0x0000280001867983 */ /* 0x000f220000300800 */
[-C--:B------:R-:W-:Y:S01]  /*b500*/  LEA.HI.X.SX32 R199, R229, R137.reuse, 0x1, P5 ;  /* 0x00000089e5c77211 */ /* 0x080fe200028f0eff */
[----:B------:R-:W-:Y:S01]  /*b510*/  IMAD R64, R135, UR16, RZ ;  /* 0x0000001087407c24 */ /* 0x000fe2000f8e02ff */
[-C--:B------:R-:W-:Y:S01]  /*b520*/  LEA.HI.X.SX32 R197, R227, R137.reuse, 0x1, P6 ;  /* 0x00000089e3c57211 */ /* 0x080fe200030f0eff */
[----:B------:R-:W-:Y:S01]  /*b530*/  IMAD R18, R121, UR16, RZ ;  /* 0x0000001079127c24 */ /* 0x000fe2000f8e02ff */
[----:B------:R-:W-:Y:S01]  /*b540*/  LEA.HI.X.SX32 R195, R228, R137, 0x1, P3 ;  /* 0x00000089e4c37211 */ /* 0x000fe200018f0eff */
[----:B------:R-:W-:Y:S01]  /*b550*/  IMAD R70, R131, UR16, RZ ;  /* 0x0000001083467c24 */ /* 0x000fe2000f8e02ff */
[C---:B------:R-:W-:Y:S01]  /*b560*/  IADD3 R190, P5, PT, R12.reuse, R231, RZ ;  /* 0x000000e70cbe7210 */ /* 0x040fe20007fbe0ff */
[----:B------:R-:W-:Y:S01]  /*b570*/  IMAD R42, R123, UR16, RZ ;  /* 0x000000107b2a7c24 */ /* 0x000fe2000f8e02ff */
[C---:B------:R-:W-:Y:S01]  /*b580*/  IADD3 R188, P6, PT, R12.reuse, R235, RZ ;  /* 0x000000eb0cbc7210 */ /* 0x040fe20007fde0ff */
[----:B------:R-:W-:Y:S01]  /*b590*/  IMAD R72, R127, UR16, RZ ;  /* 0x000000107f487c24 */ /* 0x000fe2000f8e02ff */
[----:B------:R-:W-:Y:S01]  /*b5a0*/  IADD3 R186, P3, PT, R12, R236, RZ ;  /* 0x000000ec0cba7210 */ /* 0x000fe20007f7e0ff */
[----:B------:R-:W-:Y:S01]  /*b5b0*/  IMAD R16, R120, UR16, RZ ;  /* 0x0000001078107c24 */ /* 0x000fe2000f8e02ff */
[----:B------:R-:W-:Y:S01]  /*b5c0*/  LEA.HI.X.SX32 R193, R230, R137, 0x1, P4 ;  /* 0x00000089e6c17211 */ /* 0x000fe200020f0eff */
[----:B------:R-:W-:Y:S01]  /*b5d0*/  IMAD R44, R204, UR16, RZ ;  /* 0x00000010cc2c7c24 */ /* 0x000fe2000f8e02ff */
[----:B------:R-:W-:Y:S01]  /*b5e0*/  IADD3 R184, P4, PT, R12, R237, RZ ;  /* 0x000000ed0cb87210 */ /* 0x000fe20007f9e0ff */
[----:B------:R-:W-:Y:S01]  /*b5f0*/  IMAD R40, R122, UR16, RZ ;  /* 0x000000107a287c24 */ /* 0x000fe2000f8e02ff */
[-C--:B------:R-:W-:Y:S01]  /*b600*/  LEA.HI.X.SX32 R191, R231, R137.reuse, 0x1, P5 ;  /* 0x00000089e7bf7211 */ /* 0x080fe200028f0eff */
[----:B------:R-:W-:Y:S01]  /*b610*/  IMAD R66, R132, UR16, RZ ;  /* 0x0000001084427c24 */ /* 0x000fe2000f8e02ff */
[-C--:B------:R-:W-:Y:S01]  /*b620*/  LEA.HI.X.SX32 R189, R235, R137.reuse, 0x1, P6 ;  /* 0x00000089ebbd7211 */ /* 0x080fe200030f0eff */
[----:B------:R-:W-:Y:S01]  /*b630*/  IMAD R109, R109, UR16, RZ ;  /* 0x000000106d6d7c24 */ /* 0x000fe2000f8e02ff */
[-C--:B------:R-:W-:Y:S01]  /*b640*/  LEA.HI.X.SX32 R187, R236, R137.reuse, 0x1, P3 ;  /* 0x00000089ecbb7211 */ /* 0x080fe200018f0eff */
[----:B------:R-:W-:Y:S01]  /*b650*/  IMAD R68, R133, UR16, RZ ;  /* 0x0000001085447c24 */ /* 0x000fe2000f8e02ff */
[----:B------:R-:W-:Y:S01]  /*b660*/  IADD3 R182, P5, PT, R12, R224, RZ ;  /* 0x000000e00cb67210 */ /* 0x000fe20007fbe0ff */
[----:B------:R-:W-:Y:S01]  /*b670*/  IMAD R88, R208, UR16, RZ ;  /* 0x00000010d0587c24 */ /* 0x000fe2000f8e02ff */
[----:B------:R-:W-:Y:S01]  /*b680*/  IADD3 R180, P6, PT, R12, R232, RZ ;  /* 0x000000e80cb47210 */ /* 0x000fe20007fde0ff */
[----:B------:R-:W-:Y:S01]  /*b690*/  IMAD R60, R128, UR16, RZ ;  /* 0x00000010803c7c24 */ /* 0x000fe2000f8e02ff */
[C---:B------:R-:W-:Y:S01]  /*b6a0*/  IADD3 R178, P3, PT, R12.reuse, R238, RZ ;  /* 0x000000ee0cb27210 */ /* 0x040fe20007f7e0ff */
        /* <DEDUP_REMOVED lines=13> */
[----:B------:R-:W-:Y:S01]  /*b780*/  IADD3 R172, P6, PT, R12, R241, RZ ;  /* 0x000000f10cac7210 */ /* 0x000fe20007fde0ff */
        /* <DEDUP_REMOVED lines=13> */
[----:B------:R-:W-:-:S02]  /*b860*/  IADD3 R166, P5, PT, R12, R226, RZ ;  /* 0x000000e20ca67210 */ /* 0x000fc40007fbe0ff */
[C---:B------:R-:W-:Y:S02]  /*b870*/  IADD3 R164, P6, PT, R12.reuse, R233, RZ ;  /* 0x000000e90ca47210 */ /* 0x040fe40007fde0ff */
[C---:B------:R-:W-:Y:S02]  /*b880*/  IADD3 R162, P3, PT, R12.reuse, R244, RZ ;  /* 0x000000f40ca27210 */ /* 0x040fe40007f7e0ff */
[----:B------:R-:W-:Y:S02]  /*b890*/  LEA.HI.X.SX32 R169, R243, R137, 0x1, P4 ;  /* 0x00000089f3a97211 */ /* 0x000fe400020f0eff */
[----:B------:R-:W-:Y:S02]  /*b8a0*/  IADD3 R160, P4, PT, R12, R245, RZ ;  /* 0x000000f50ca07210 */ /* 0x000fe40007f9e0ff */
[-C--:B------:R-:W-:Y:S02]  /*b8b0*/  LEA.HI.X.SX32 R167, R226, R137.reuse, 0x1, P5 ;  /* 0x00000089e2a77211 */ /* 0x080fe400028f0eff */
[----:B------:R-:W-:-:S02]  /*b8c0*/  LEA.HI.X.SX32 R165, R233, R137, 0x1, P6 ;  /* 0x00000089e9a57211 */ /* 0x000fc400030f0eff */
[----:B------:R-:W-:Y:S02]  /*b8d0*/  LEA.HI.X.SX32 R163, R244, R137, 0x1, P3 ;  /* 0x00000089f4a37211 */ /* 0x000fe400018f0eff */
[C---:B------:R-:W-:Y:S02]  /*b8e0*/  IADD3 R158, P5, PT, R12.reuse, R246, RZ ;  /* 0x000000f60c9e7210 */ /* 0x040fe40007fbe0ff */
[C---:B------:R-:W-:Y:S02]  /*b8f0*/  IADD3 R156, P6, PT, R12.reuse, R247, RZ ;  /* 0x000000f70c9c7210 */ /* 0x040fe40007fde0ff */
[----:B------:R-:W-:Y:S02]  /*b900*/  IADD3 R154, P3, PT, R12, R248, RZ ;  /* 0x000000f80c9a7210 */ /* 0x000fe40007f7e0ff */
[-C--:B------:R-:W-:Y:S02]  /*b910*/  LEA.HI.X.SX32 R161, R245, R137.reuse, 0x1, P4 ;  /* 0x00000089f5a17211 */ /* 0x080fe400020f0eff */
[----:B------:R-:W-:-:S02]  /*b920*/  LEA.HI.X.SX32 R159, R246, R137, 0x1, P5 ;  /* 0x00000089f69f7211 */ /* 0x000fc400028f0eff */
[-C--:B------:R-:W-:Y:S02]  /*b930*/  LEA.HI.X.SX32 R157, R247, R137.reuse, 0x1, P6 ;  /* 0x00000089f79d7211 */ /* 0x080fe400030f0eff */
[----:B------:R-:W-:Y:S02]  /*b940*/  LEA.HI.X.SX32 R155, R248, R137, 0x1, P3 ;  /* 0x00000089f89b7211 */ /* 0x000fe400018f0eff */
[C---:B------:R-:W-:Y:S02]  /*b950*/  IADD3 R150, P5, PT, R12.reuse, R234, RZ ;  /* 0x000000ea0c967210 */ /* 0x040fe40007fbe0ff */
[C---:B------:R-:W-:Y:S02]  /*b960*/  IADD3 R148, P6, PT, R12.reuse, R249, RZ ;  /* 0x000000f90c947210 */ /* 0x040fe40007fde0ff */
[----:B------:R-:W-:Y:S02]  /*b970*/  IADD3 R146, P3, PT, R12, R250, RZ ;  /* 0x000000fa0c927210 */ /* 0x000fe40007f7e0ff */
[----:B------:R-:W-:-:S02]  /*b980*/  LEA.HI.X.SX32 R151, R234, R137, 0x1, P5 ;  /* 0x00000089ea977211 */ /* 0x000fc400028f0eff */
[-C--:B------:R-:W-:Y:S02]  /*b990*/  LEA.HI.X.SX32 R149, R249, R137.reuse, 0x1, P6 ;  /* 0x00000089f9957211 */ /* 0x080fe400030f0eff */
[----:B------:R-:W-:Y:S02]  /*b9a0*/  LEA.HI.X.SX32 R147, R250, R137, 0x1, P3 ;  /* 0x00000089fa937211 */ /* 0x000fe400018f0eff */
[C---:B------:R-:W-:Y:S02]  /*b9b0*/  LOP3.LUT R120, R2.reuse, 0x6c, RZ, 0xfc, !PT ;  /* 0x0000006c02787812 */ /* 0x040fe400078efcff */
[C---:B------:R-:W-:Y:S02]  /*b9c0*/  LOP3.LUT R121, R2.reuse, 0x6a, RZ, 0xfc, !PT ;  /* 0x0000006a02797812 */ /* 0x040fe400078efcff */
[----:B------:R-:W-:Y:S01]  /*b9d0*/  LOP3.LUT R122, R2, 0x68, RZ, 0xfc, !PT ;  /* 0x00000068027a7812 */ /* 0x000fe200078efcff */
[----:B------:R-:W-:Y:S01]  /*b9e0*/  IMAD R46, R120, UR16, RZ ;  /* 0x00000010782e7c24 */ /* 0x000fe2000f8e02ff */
[C---:B------:R-:W-:Y:S01]  /*b9f0*/  LOP3.LUT R123, R2.reuse, 0x66, RZ, 0xfc, !PT ;  /* 0x00000066027b7812 */ /* 0x040fe200078efcff */
[----:B------:R-:W-:Y:S01]  /*ba00*/  IMAD R48, R121, UR16, RZ ;  /* 0x0000001079307c24 */ /* 0x000fe2000f8e02ff */
[----:B------:R-:W-:Y:S01]  /*ba10*/  LOP3.LUT R121, R2, 0x64, RZ, 0xfc, !PT ;  /* 0x0000006402797812 */ /* 0x000fe200078efcff */
[----:B------:R-:W-:Y:S01]  /*ba20*/  IMAD R50, R122, UR16, RZ ;  /* 0x000000107a327c24 */ /* 0x000fe2000f8e02ff */
[C---:B------:R-:W-:Y:S01]  /*ba30*/  LOP3.LUT R122, R2.reuse, 0x62, RZ, 0xfc, !PT ;  /* 0x00000062027a7812 */ /* 0x040fe200078efcff */
        /* <DEDUP_REMOVED lines=10> */
[----:B------:R-:W-:-:S02]  /*bae0*/  IMAD R78, R122, UR16, RZ ;  /* 0x000000107a4e7c24 */ /* 0x000fc4000f8e02ff */
[----:B------:R-:W-:Y:S01]  /*baf0*/  IMAD R74, R123, UR16, RZ ;  /* 0x000000107b4a7c24 */ /* 0x000fe2000f8e02ff */
[----:B------:R-:W-:Y:S01]  /*bb00*/  LOP3.LUT R123, R2, 0x46, RZ, 0xfc, !PT ;  /* 0x00000046027b7812 */ /* 0x000fe200078efcff */
[----:B------:R-:W-:-:S04]  /*bb10*/  IMAD R104, R108, UR16, RZ ;  /* 0x000000106c687c24 */ /* 0x000fc8000f8e02ff */
[----:B------:R-:W-:Y:S01]  /*bb20*/  IMAD R80, R123, UR16, RZ ;  /* 0x000000107b507c24 */ /* 0x000fe2000f8e02ff */
[----:B------:R-:W-:-:S05]  /*bb30*/  LOP3.LUT R123, R2, 0x44, RZ, 0xfc, !PT ;  /* 0x00000044027b7812 */ /* 0x000fca00078efcff */
[----:B------:R-:W-:Y:S01]  /*bb40*/  IMAD R82, R123, UR16, RZ ;  /* 0x000000107b527c24 */ /* 0x000fe2000f8e02ff */
[----:B------:R-:W-:-:S05]  /*bb50*/  LOP3.LUT R123, R2, 0x42, RZ, 0xfc, !PT ;  /* 0x00000042027b7812 */ /* 0x000fca00078efcff */
[----:B------:R-:W-:Y:S01]  /*bb60*/  IMAD R84, R123, UR16, RZ ;  /* 0x000000107b547c24 */ /* 0x000fe2000f8e02ff */
[----:B------:R-:W-:-:S05]  /*bb70*/  LOP3.LUT R123, R2, 0x40, RZ, 0xfc, !PT ;  /* 0x00000040027b7812 */ /* 0x000fca00078efcff */
[----:B------:R-:W-:Y:S01]  /*bb80*/  IMAD R86, R123, UR16, RZ ;  /* 0x000000107b567c24 */ /* 0x000fe2000f8e02ff */
[----:B--2---:R-:W-:-:S04]  /*bb90*/  IADD3 R152, P4, PT, R12, R153, RZ ;  /* 0x000000990c987210 */ /* 0x004fc80007f9e0ff */
[----:B------:R-:W-:Y:S02]  /*bba0*/  LEA.HI.X.SX32 R153, R153, R137, 0x1, P4 ;  /* 0x0000008999997211 */ /* 0x000fe400020f0eff */
[C---:B---3--:R-:W-:Y:S02]  /*bbb0*/  IADD3 R144, P4, PT, R12.reuse, R145, RZ ;  /* 0x000000910c907210 */ /* 0x048fe40007f9e0ff */
[C---:B----4-:R-:W-:Y:S02]  /*bbc0*/  IADD3 R142, P5, PT, R12.reuse, R143, RZ ;  /* 0x0000008f0c8e7210 */ /* 0x050fe40007fbe0ff */
[----:B------:R-:W-:Y:S02]  /*bbd0*/  LEA.HI.X.SX32 R145, R145, R137, 0x1, P4 ;  /* 0x0000008991917211 */ /* 0x000fe400020f0eff */
[----:B------:R-:W-:Y:S02]  /*bbe0*/  IADD3 R140, P6, PT, R12, R141, RZ ;  /* 0x0000008d0c8c7210 */ /* 0x000fe40007fde0ff */
[----:B------:R-:W-:-:S02]  /*bbf0*/  LEA.HI.X.SX32 R143, R143, R137, 0x1, P5 ;  /* 0x000000898f8f7211 */ /* 0x000fc400028f0eff */
[C---:B------:R-:W-:Y:S02]  /*bc00*/  IADD3 R138, P3, PT, R12.reuse, R139, RZ ;  /* 0x0000008b0c8a7210 */ /* 0x040fe40007f7e0ff */
[-C--:B------:R-:W-:Y:S02]  /*bc10*/  LEA.HI.X.SX32 R141, R141, R137.reuse, 0x1, P6 ;  /* 0x000000898d8d7211 */ /* 0x080fe400030f0eff */
[----:B------:R-:W-:Y:S01]  /*bc20*/  IADD3 R136, P4, PT, R12, R134, RZ ;  /* 0x000000860c887210 */ /* 0x000fe20007f9e0ff */
[----:B------:R-:W-:Y:S01]  /*bc30*/  IMAD R12, R210, UR16, RZ ;  /* 0x00000010d20c7c24 */ /* 0x000fe2000f8e02ff */
[-C--:B------:R-:W-:Y:S02]  /*bc40*/  LEA.HI.X.SX32 R139, R139, R137.reuse, 0x1, P3 ;  /* 0x000000898b8b7211 */ /* 0x080fe400018f0eff */
[----:B------:R-:W-:Y:S02]  /*bc50*/  LEA.HI.X.SX32 R137, R134, R137, 0x1, P4 ;  /* 0x0000008986897211 */ /* 0x000fe400020f0eff */
[----:B------:R-:W-:-:S02]  /*bc60*/  IADD3 R134, P3, PT, R5, R130, RZ ;  /* 0x0000008205867210 */ /* 0x000fc40007f7e0ff */
[C---:B------:R-:W-:Y:S02]  /*bc70*/  IADD3 R132, P4, PT, R5.reuse, R12, RZ ;  /* 0x0000000c05847210 */ /* 0x040fe40007f9e0ff */
[-C--:B------:R-:W-:Y:S02]  /*bc80*/  LEA.HI.X.SX32 R135, R130, R37.reuse, 0x1, P3 ;  /* 0x0000002582877211 */ /* 0x080fe400018f0eff */
[C---:B------:R-:W-:Y:S02]  /*bc90*/  IADD3 R130, P3, PT, R5.reuse, R14, RZ ;  /* 0x0000000e05827210 */ /* 0x040fe40007f7e0ff */
        /* <DEDUP_REMOVED lines=10> */
[----:B------:R-:W-:Y:S02]  /*bd40*/  LEA.HI.X.SX32 R44, R44, R37, 0x1, P3 ;  /* 0x000000252c2c7211 */ /* 0x000fe400018f0eff */
[C---:B------:R-:W-:Y:S02]  /*bd50*/  IADD3 R47, P3, PT, R5.reuse, R46, RZ ;  /* 0x0000002e052f7210 */ /* 0x040fe40007f7e0ff */
[C---:B------:R-:W-:Y:S02]  /*bd60*/  IADD3 R202, P5, PT, R5.reuse, R205, RZ ;  /* 0x000000cd05ca7210 */ /* 0x040fe40007fbe0ff */
[----:B------:R-:W-:Y:S02]  /*bd70*/  LEA.HI.X.SX32 R46, R46, R37, 0x1, P3 ;  /* 0x000000252e2e7211 */ /* 0x000fe400018f0eff */
[----:B------:R-:W-:-:S02]  /*bd80*/  IADD3 R51, P3, PT, R5, R50, RZ ;  /* 0x0000003205337210 */ /* 0x000fc40007f7e0ff */
[-C--:B------:R-:W-:Y:S02]  /*bd90*/  LEA.HI.X.SX32 R207, R207, R37.reuse, 0x1, P6 ;  /* 0x00000025cfcf7211 */ /* 0x080fe400030f0eff */
[-C--:B------:R-:W-:Y:S02]  /*bda0*/  LEA.HI.X.SX32 R50, R50, R37.reuse, 0x1, P3 ;  /* 0x0000002532327211 */ /* 0x080fe400018f0eff */
        /* <DEDUP_REMOVED lines=11> */
[----:B------:R-:W-:Y:S02]  /*be60*/  LEA.HI.X.SX32 R15, R111, R37, 0x1, P3 ;  /* 0x000000256f0f7211 */ /* 0x000fe400018f0eff */
[C---:B------:R-:W-:Y:S02]  /*be70*/  IADD3 R24, P3, PT, R5.reuse, R251, RZ ;  /* 0x000000fb05187210 */ /* 0x040fe40007f7e0ff */
[----:B------:R-:W-:Y:S02]  /*be80*/  IADD3 R53, P6, PT, R5, R52, RZ ;  /* 0x0000003405357210 */ /* 0x000fe40007fde0ff */
[-C--:B------:R-:W-:Y:S02]  /*be90*/  LEA.HI.X.SX32 R23, R251, R37.reuse, 0x1, P3 ;  /* 0x00000025fb177211 */ /* 0x080fe400018f0eff */
[----:B------:R-:W2:Y:S01]  /*bea0*/  LDL.LU R251, [R1+0x60] ;  /* 0x0000600001fb7983 */ /* 0x000ea20000300800 */
[----:B------:R-:W-:-:S02]  /*beb0*/  LEA.HI.X.SX32 R62, R62, R37, 0x1, P5 ;  /* 0x000000253e3e7211 */ /* 0x000fc400028f0eff */
[C---:B------:R-:W-:Y:S02]  /*bec0*/  IADD3 R41, P4, PT, R5.reuse, R40, RZ ;  /* 0x0000002805297210 */ /* 0x040fe40007f9e0ff */
[C---:B------:R-:W-:Y:S02]  /*bed0*/  IADD3 R67, P5, PT, R5.reuse, R66, RZ ;  /* 0x0000004205437210 */ /* 0x040fe40007fbe0ff */
[-C--:B------:R-:W-:Y:S02]  /*bee0*/  LEA.HI.X.SX32 R52, R52, R37.reuse, 0x1, P6 ;  /* 0x0000002534347211 */ /* 0x080fe400030f0eff */
[-C--:B------:R-:W-:Y:S02]  /*bef0*/  LEA.HI.X.SX32 R40, R40, R37.reuse, 0x1, P4 ;  /* 0x0000002528287211 */ /* 0x080fe400020f0eff */
[----:B------:R-:W-:Y:S02]  /*bf00*/  IADD3 R57, P6, PT, R5, R56, RZ ;  /* 0x0000003805397210 */ /* 0x000fe40007fde0ff */
[----:B------:R-:W-:-:S02]  /*bf10*/  LEA.HI.X.SX32 R66, R66, R37, 0x1, P5 ;  /* 0x0000002542427211 */ /* 0x000fc400028f0eff */
[C---:B------:R-:W-:Y:S02]  /*bf20*/  IADD3 R13, P4, PT, R5.reuse, R105, RZ ;  /* 0x00000069050d7210 */ /* 0x040fe40007f9e0ff */
[C---:B------:R-:W-:Y:S02]  /*bf30*/  IADD3 R71, P5, PT, R5.reuse, R70, RZ ;  /* 0x0000004605477210 */ /* 0x040fe40007fbe0ff */
[-C--:B------:R-:W-:Y:S02]  /*bf40*/  LEA.HI.X.SX32 R56, R56, R37.reuse, 0x1, P6 ;  /* 0x0000002538387211 */ /* 0x080fe400030f0eff */
[----:B------:R-:W-:Y:S02]  /*bf50*/  IADD3 R59, P6, PT, R5, R58, RZ ;  /* 0x0000003a053b7210 */ /* 0x000fe40007fde0ff */
[-C--:B------:R-:W-:Y:S02]  /*bf60*/  LEA.HI.X.SX32 R70, R70, R37.reuse, 0x1, P5 ;  /* 0x0000002546467211 */ /* 0x080fe400028f0eff */
        /* <DEDUP_REMOVED lines=27> */
[C---:B------:R-:W-:Y:S02]  /*c120*/  IADD3 R32, P3, PT, R5.reuse, R29, RZ ;  /* 0x0000001d05207210 */ /* 0x040fe40007f7e0ff */
[-C--:B------:R-:W-:Y:S02]  /*c130*/  LEA.HI.X.SX32 R72, R72, R37.reuse, 0x1, P6 ;  /* 0x0000002548487211 */ /* 0x080fe400030f0eff */
[----:B------:R-:W-:Y:S02]  /*c140*/  IADD3 R14, P6, PT, R5, R110, RZ ;  /* 0x0000006e050e7210 */ /* 0x000fe40007fde0ff */
[----:B------:R-:W-:-:S02]  /*c150*/  LEA.HI.X.SX32 R90, R90, R37, 0x1, P5 ;  /* 0x000000255a5a7211 */ /* 0x000fc400028f0eff */
[-C--:B------:R-:W-:Y:S02]  /*c160*/  LEA.HI.X.SX32 R19, R7, R37.reuse, 0x1, P4 ;  /* 0x0000002507137211 */ /* 0x080fe400020f0eff */
[----:B------:R-:W-:Y:S02]  /*c170*/  LEA.HI.X.SX32 R31, R29, R37, 0x1, P3 ;  /* 0x000000251d1f7211 */ /* 0x000fe400018f0eff */
[C---:B------:R-:W-:Y:S02]  /*c180*/  IADD3 R18, P5, PT, R5.reuse, R6, RZ ;  /* 0x0000000605127210 */ /* 0x040fe40007fbe0ff */
[C---:B------:R-:W-:Y:S02]  /*c190*/  IADD3 R28, P4, PT, R5.reuse, R10, RZ ;  /* 0x0000000a051c7210 */ /* 0x040fe40007f9e0ff */
[----:B------:R-:W-:Y:S02]  /*c1a0*/  IADD3 R99, P3, PT, R5, R98, RZ ;  /* 0x0000006205637210 */ /* 0x000fe40007f7e0ff */
[----:B------:R-:W-:-:S02]  /*c1b0*/  LOP3.LUT R109, R2, 0x28, RZ, 0xfc, !PT ;  /* 0x00000028026d7812 */ /* 0x000fc400078efcff */
[-C--:B------:R-:W-:Y:S02]  /*c1c0*/  LEA.HI.X.SX32 R201, R110, R37.reuse, 0x1, P6 ;  /* 0x000000256ec97211 */ /* 0x080fe400030f0eff */
[-C--:B------:R-:W-:Y:S01]  /*c1d0*/  LEA.HI.X.SX32 R17, R6, R37.reuse, 0x1, P5 ;  /* 0x0000002506117211 */ /* 0x080fe200028f0eff */
[----:B------:R-:W-:Y:S01]  /*c1e0*/  IMAD R106, R109, UR16, RZ ;  /* 0x000000106d6a7c24 */ /* 0x000fe2000f8e02ff */
[-C--:B------:R-:W-:Y:S02]  /*c1f0*/  LEA.HI.X.SX32 R27, R10, R37.reuse, 0x1, P4 ;  /* 0x000000250a1b7211 */ /* 0x080fe400020f0eff */
[----:B------:R-:W-:Y:S02]  /*c200*/  LEA.HI.X.SX32 R98, R98, R37, 0x1, P3 ;  /* 0x0000002562627211 */ /* 0x000fe400018f0eff */
[----:B------:R-:W-:Y:S02]  /*c210*/  LOP3.LUT R110, R2, 0x26, RZ, 0xfc, !PT ;  /* 0x00000026026e7812 */ /* 0x000fe400078efcff */
[----:B------:R-:W-:-:S02]  /*c220*/  IADD3 R26, P5, PT, R5, R9, RZ ;  /* 0x00000009051a7210 */ /* 0x000fc40007fbe0ff */
[C---:B------:R-:W-:Y:S02]  /*c230*/  IADD3 R95, P4, PT, R5.reuse, R94, RZ ;  /* 0x0000005e055f7210 */ /* 0x040fe40007f9e0ff */
[C---:B------:R-:W-:Y:S02]  /*c240*/  LOP3.LUT R111, R2.reuse, 0x24, RZ, 0xfc, !PT ;  /* 0x00000024026f7812 */ /* 0x040fe400078efcff */
[C---:B------:R-:W-:Y:S02]  /*c250*/  IADD3 R105, P3, PT, R5.reuse, R104, RZ ;  /* 0x0000006805697210 */ /* 0x040fe40007f7e0ff */
[----:B------:R-:W-:Y:S02]  /*c260*/  LOP3.LUT R123, R2, 0x22, RZ, 0xfc, !PT ;  /* 0x00000022027b7812 */ /* 0x000fe400078efcff */
[----:B------:R-:W-:Y:S01]  /*c270*/  IADD3 R22, P6, PT, R5, R8, RZ ;  /* 0x0000000805167210 */ /* 0x000fe20007fde0ff */
[----:B------:R-:W-:Y:S01]  /*c280*/  IMAD R108, R110, UR16, RZ ;  /* 0x000000106e6c7c24 */ /* 0x000fe2000f8e02ff */
[-C--:B------:R-:W-:Y:S01]  /*c290*/  LEA.HI.X.SX32 R25, R9, R37.reuse, 0x1, P5 ;  /* 0x0000002509197211 */ /* 0x080fe200028f0eff */
[----:B------:R-:W-:Y:S01]  /*c2a0*/  IMAD R110, R111, UR16, RZ ;  /* 0x000000106f6e7c24 */ /* 0x000fe2000f8e02ff */
[-C--:B------:R-:W-:Y:S01]  /*c2b0*/  LEA.HI.X.SX32 R94, R94, R37.reuse, 0x1, P4 ;  /* 0x000000255e5e7211 */ /* 0x080fe200020f0eff */
[----:B------:R-:W-:Y:S01]  /*c2c0*/  IMAD R112, R123, UR16, RZ ;  /* 0x000000107b707c24 */ /* 0x000fe2000f8e02ff */
[----:B------:R-:W-:-:S02]  /*c2d0*/  LEA.HI.X.SX32 R104, R104, R37, 0x1, P3 ;  /* 0x0000002568687211 */ /* 0x000fc400018f0eff */
[----:B------:R-:W-:Y:S02]  /*c2e0*/  LEA.HI.X.SX32 R21, R8, R37, 0x1, P6 ;  /* 0x0000002508157211 */ /* 0x000fe400030f0eff */
[C---:B------:R-:W-:Y:S02]  /*c2f0*/  IADD3 R34, P5, PT, R5.reuse, R125, RZ ;  /* 0x0000007d05227210 */ /* 0x040fe40007fbe0ff */
[C---:B------:R-:W-:Y:S02]  /*c300*/  IADD3 R101, P4, PT, R5.reuse, R100, RZ ;  /* 0x0000006405657210 */ /* 0x040fe40007f9e0ff */
        /* <DEDUP_REMOVED lines=9> */
[-C--:B------:R-:W-:Y:S02]  /*c3a0*/  LEA.HI.X.SX32 R200, R11, R37.reuse, 0x1, P6 ;  /* 0x000000250bc87211 */ /* 0x080fe400030f0eff */
[C---:B------:R-:W-:Y:S02]  /*c3b0*/  IADD3 R109, P4, PT, R5.reuse, R108, RZ ;  /* 0x0000006c056d7210 */ /* 0x040fe40007f9e0ff */
[C---:B------:R-:W-:Y:S02]  /*c3c0*/  IADD3 R111, P5, PT, R5.reuse, R110, RZ ;  /* 0x0000006e056f7210 */ /* 0x040fe40007fbe0ff */
[C---:B------:R-:W-:Y:S02]  /*c3d0*/  IADD3 R113, P3, PT, R5.reuse, R112, RZ ;  /* 0x0000007005717210 */ /* 0x040fe40007f7e0ff */
[----:B------:R-:W-:Y:S02]  /*c3e0*/  IADD3 R97, P6, PT, R5, R96, RZ ;  /* 0x0000006005617210 */ /* 0x000fe40007fde0ff */
[----:B------:R-:W-:Y:S01]  /*c3f0*/  SHF.R.S32.HI R126, RZ, 0x1f, R252 ;  /* 0x0000001fff7e7819 */ /* 0x000fe200000114fc */
[----:B------:R-:W-:Y:S01]  /*c400*/  IMAD R120, R218, UR16, RZ ;  /* 0x00000010da787c24 */ /* 0x000fe2000f8e02ff */
[-C--:B------:R-:W-:Y:S01]  /*c410*/  LEA.HI.X.SX32 R108, R108, R37.reuse, 0x1, P4 ;  /* 0x000000256c6c7211 */ /* 0x080fe200020f0eff */
[----:B------:R-:W-:Y:S01]  /*c420*/  IMAD R122, R219, UR16, RZ ;  /* 0x00000010db7a7c24 */ /* 0x000fe2000f8e02ff */
[----:B------:R-:W-:-:S02]  /*c430*/  LEA.HI.X.SX32 R110, R110, R37, 0x1, P5 ;  /* 0x000000256e6e7211 */ /* 0x000fc400028f0eff */
[-C--:B------:R-:W-:Y:S02]  /*c440*/  LEA.HI.X.SX32 R112, R112, R37.reuse, 0x1, P3 ;  /* 0x0000002570707211 */ /* 0x080fe400018f0eff */
[----:B------:R-:W-:Y:S02]  /*c450*/  LEA.HI.X.SX32 R96, R96, R37, 0x1, P6 ;  /* 0x0000002560607211 */ /* 0x000fe400030f0eff */
[C---:B------:R-:W-:Y:S02]  /*c460*/  IADD3 R115, P4, PT, R5.reuse, R114, RZ ;  /* 0x0000007205737210 */ /* 0x040fe40007f9e0ff */
[C---:B------:R-:W-:Y:S02]  /*c470*/  IADD3 R117, P5, PT, R5.reuse, R116, RZ ;  /* 0x0000007405757210 */ /* 0x040fe40007fbe0ff */
[C---:B------:R-:W-:Y:S02]  /*c480*/  IADD3 R119, P3, PT, R5.reuse, R118, RZ ;  /* 0x0000007605777210 */ /* 0x040fe40007f7e0ff */
[----:B------:R-:W-:-:S02]  /*c490*/  IADD3 R103, P6, PT, R5, R102, RZ ;  /* 0x0000006605677210 */ /* 0x000fc40007fde0ff */
[----:B------:R-:W-:Y:S02]  /*c4a0*/  LEA.HI R126, R126, R252, RZ, 0x7 ;  /* 0x000000fc7e7e7211 */ /* 0x000fe400078f38ff */
[-C--:B------:R-:W-:Y:S02]  /*c4b0*/  LEA.HI.X.SX32 R114, R114, R37.reuse, 0x1, P4 ;  /* 0x0000002572727211 */ /* 0x080fe400020f0eff */
[-C--:B------:R-:W-:Y:S02]  /*c4c0*/  LEA.HI.X.SX32 R116, R116, R37.reuse, 0x1, P5 ;  /* 0x0000002574747211 */ /* 0x080fe400028f0eff */
[-C--:B------:R-:W-:Y:S02]  /*c4d0*/  LEA.HI.X.SX32 R118, R118, R37.reuse, 0x1, P3 ;  /* 0x0000002576767211 */ /* 0x080fe400018f0eff */
[----:B------:R-:W-:Y:S02]  /*c4e0*/  LEA.HI.X.SX32 R102, R102, R37, 0x1, P6 ;  /* 0x0000002566667211 */ /* 0x000fe400030f0eff */
[----:B------:R-:W-:-:S02]  /*c4f0*/  IADD3 R36, P5, PT, R5, R225, RZ ;  /* 0x000000e105247210 */ /* 0x000fc40007fbe0ff */
[C---:B------:R-:W-:Y:S02]  /*c500*/  IADD3 R121, P3, PT, R5.reuse, R120, RZ ;  /* 0x0000007805797210 */ /* 0x040fe40007f7e0ff */
[----:B------:R-:W-:Y:S02]  /*c510*/  IADD3 R123, P4, PT, R5, R122, RZ ;  /* 0x0000007a057b7210 */ /* 0x000fe40007f9e0ff */
[----:B------:R-:W-:Y:S01]  /*c520*/  SHF.R.S32.HI R126, RZ, 0x7, R126 ;  /* 0x00000007ff7e7819 */ /* 0x000fe2000001147e */
[----:B-1----:R-:W-:Y:S01]  /*c530*/  UIMAD.WIDE.U32 UR20, UR4, 0xc, UR26 ;  /* 0x0000000c041478a5 */ /* 0x002fe2000f8e001a */
[-C--:B------:R-:W-:Y:S02]  /*c540*/  LEA.HI.X.SX32 R35, R225, R37.reuse, 0x1, P5 ;  /* 0x00000025e1237211 */ /* 0x080fe400028f0eff */
[-C--:B------:R-:W-:Y:S02]  /*c550*/  LEA.HI.X.SX32 R120, R120, R37.reuse, 0x1, P3 ;  /* 0x0000002578787211 */ /* 0x080fe400018f0eff */
[----:B------:R-:W-:-:S02]  /*c560*/  LEA.HI.X.SX32 R122, R122, R37, 0x1, P4 ;  /* 0x000000257a7a7211 */ /* 0x000fc400020f0eff */
[----:B------:R-:W-:Y:S01]  /*c570*/  SHF.L.U64.HI R29, R30, 0x2, R200 ;  /* 0x000000021e1d7819 */ /* 0x000fe200000102c8 */
[----:B------:R-:W-:Y:S01]  /*c580*/  UIMAD.WIDE.U32 UR24, UR5, 0xc, UR24 ;  /* 0x0000000c051878a5 */ /* 0x000fe2000f8e0018 */
[----:B------:R-:W-:Y:S01]  /*c590*/  VIMNMX R200, PT, PT, R126, 0x2, !PT ;  /* 0x000000027ec87848 */ /* 0x000fe20007fe0100 */
[C---:B------:R-:W-:Y:S01]  /*c5a0*/  IMAD.SHL.U32 R10, R13.reuse, 0x4, RZ ;  /* 0x000000040d0a7824 */ /* 0x040fe200078e00ff */
[----:B------:R-:W-:Y:S01]  /*c5b0*/  SHF.L.U64.HI R9, R13, 0x2, R205 ;  /* 0x000000020d097819 */ /* 0x000fe200000102cd */
[----:B------:R-:W-:Y:S01]  /*c5c0*/  UIMAD UR17, UR15, 0xc, URZ ;  /* 0x0000000c0f1178a4 */ /* 0x000fe2000f8e02ff */
[----:B------:R-:W-:Y:S01]  /*c5d0*/  SHF.L.U64.HI R13, R14, 0x2, R201 ;  /* 0x000000020e0d7819 */ /* 0x000fe200000102c9 */
[----:B------:R-:W-:Y:S01]  /*c5e0*/  UIMAD UR18, UR6, 0xc, URZ ;  /* 0x0000000c061278a4 */ /* 0x000fe2000f8e02ff */
[----:B------:R-:W-:Y:S01]  /*c5f0*/  SHF.L.U64.HI R199, R198, 0x2, R199 ;  /* 0x00000002c6c77819 */ /* 0x000fe200000102c7 */
[----:B------:R-:W-:Y:S01]  /*c600*/  VIADD R201, R126, 0xfffffffd ;  /* 0xfffffffd7ec97836 */ /* 0x000fe20000000000 */
[----:B------:R-:W-:Y:S01]  /*c610*/  SHF.L.U64.HI R197, R196, 0x2, R197 ;  /* 0x00000002c4c57819 */ /* 0x000fe200000102c5 */
[----:B------:R-:W-:Y:S01]  /*c620*/  VIADD R124, R124, 0xfffffe80 ;  /* 0xfffffe807c7c7836 */ /* 0x000fe20000000000 */
[----:B------:R-:W-:Y:S01]  /*c630*/  SHF.L.U64.HI R195, R194, 0x2, R195 ;  /* 0x00000002c2c37819 */ /* 0x000fe200000102c3 */
[----:B------:R-:W-:Y:S01]  /*c640*/  IMAD.SHL.U32 R198, R198, 0x4, RZ ;  /* 0x00000004c6c67824 */ /* 0x000fe200078e00ff */
        /* <DEDUP_REMOVED lines=80> */
[----:B------:R-:W-:-:S02]  /*cb50*/  SHF.L.U64.HI R35, R36, 0x2, R35 ;  /* 0x0000000224237819 */ /* 0x000fc40000010223 */
[----:B--2---:R-:W-:-:S04]  /*cb60*/  IADD3 R38, P6, PT, R5, R251, RZ ;  /* 0x000000fb05267210 */ /* 0x004fc80007fde0ff */
[----:B------:R-:W-:Y:S01]  /*cb70*/  LEA.HI.X.SX32 R37, R251, R37, 0x1, P6 ;  /* 0x00000025fb257211 */ /* 0x000fe200030f0eff */
        /* <DEDUP_REMOVED lines=98> */
[----:B------:R-:W-:-:S02]  /*d1a0*/  IMAD.SHL.U32 R115, R115, 0x4, RZ ;  /* 0x0000000473737824 */ /* 0x000fc400078e00ff */
[----:B------:R-:W-:Y:S02]  /*d1b0*/  IMAD.SHL.U32 R117, R117, 0x4, RZ ;  /* 0x0000000475757824 */ /* 0x000fe400078e00ff */
[----:B------:R-:W-:Y:S02]  /*d1c0*/  IMAD.SHL.U32 R119, R119, 0x4, RZ ;  /* 0x0000000477777824 */ /* 0x000fe400078e00ff */
[----:B------:R-:W-:Y:S02]  /*d1d0*/  IMAD.SHL.U32 R121, R121, 0x4, RZ ;  /* 0x0000000479797824 */ /* 0x000fe400078e00ff */
[----:B------:R-:W-:Y:S02]  /*d1e0*/  IMAD.SHL.U32 R123, R123, 0x4, RZ ;  /* 0x000000047b7b7824 */ /* 0x000fe400078e00ff */
[----:B------:R-:W-:Y:S02]  /*d1f0*/  VIADD R200, R200, 0xffffffff ;  /* 0xffffffffc8c87836 */ /* 0x000fe40000000000 */
[----:B------:R-:W-:Y:S01]  /*d200*/  IMAD.MOV.U32 R126, RZ, RZ, RZ ;  /* 0x000000ffff7e7224 */ /* 0x000fe200078e00ff */
[----:B------:R-:W-:Y:S01]  /*d210*/  UMOV UR19, UR20 ;  /* 0x0000001400137c82 */ /* 0x000fe20008000000 */
[----:B------:R-:W-:Y:S01]  /*d220*/  UMOV UR15, 0x1 ;  /* 0x00000001000f7882 */ /* 0x000fe20000000000 */
[----:B------:R-:W-:Y:S01]  /*d230*/  UMOV UR16, 0x2 ;  /* 0x0000000200107882 */ /* 0x000fe20000000000 */
[----:B------:R-:W-:Y:S01]  /*d240*/  UMOV UR4, URZ ;  /* 0x000000ff00047c82 */ /* 0x000fe20008000000 */
[----:B------:R-:W-:Y:S01]  /*d250*/  UMOV UR5, URZ ;  /* 0x000000ff00057c82 */ /* 0x000fe20008000000 */
[----:B------:R-:W-:Y:S01]  /*d260*/  UMOV UR6, URZ ;  /* 0x000000ff00067c82 */ /* 0x000fe20008000000 */
[----:B------:R-:W-:-:S02]  /*d270*/  UIADD3 UR17, UPT, UPT, UR21, UR17, URZ ;  /* 0x0000001115117290 */ /* 0x000fc4000fffe0ff */
[----:B------:R-:W-:Y:S01]  /*d280*/  UIADD3 UR18, UPT, UPT, UR25, UR18, URZ ;  /* 0x0000001219127290 */ /* 0x000fe2000fffe0ff */
[----:B------:R-:W-:-:S11]  /*d290*/  UMOV UR20, UR24 ;  /* 0x0000001800147c82 */ /* 0x000fd60008000000 */
.L_x_10:
[----:B------:R-:W-:Y:S01]  /*d2a0*/  UIADD3 UR4, UPT, UPT, UR4, 0x1, URZ ;  /* 0x0000000104047890 */ /* 0x000fe2000fffe0ff */
[----:B------:R-:W-:-:S04]  /*d2b0*/  DEPBAR.LE SB0, 0x2 ;  /* 0x000080800000791a */ /* 0x000fc80000000000 */
[----:B------:R-:W-:Y:S01]  /*d2c0*/  ULEA UR9, UR15, UR7, 0x3 ;  /* 0x000000070f097291 */ /* 0x000fe2000f8e18ff */
[----:B------:R-:W-:Y:S01]  /*d2d0*/  IMAD.U32 R126, R126, -0x80000000, RZ ;  /* 0x800000007e7e7824 */ /* 0x000fe200078e00ff */
[----:B------:R-:W-:Y:S02]  /*d2e0*/  UISETP.GT.AND UP1, UPT, UR4, 0x2, UPT ;  /* 0x000000020400788c */ /* 0x000fe4000bf24270 */
[----:B------:R-:W-:Y:S02]  /*d2f0*/  UIADD3 UR9, UPT, UPT, UR9, 0x24000, URZ ;  /* 0x0002400009097890 */ /* 0x000fe4000fffe0ff */
[----:B------:R-:W-:Y:S01]  /*d300*/  USEL UR4, UR4, URZ, !UP1 ;  /* 0x000000ff04047287 */ /* 0x000fe2000c800000 */
[----:B------:R-:W-:Y:S06]  /*d310*/  BAR.SYNC.DEFER_BLOCKING 0x0 ;  /* 0x0000000000007b1d */ /* 0x000fec0000010000 */
[----:B------:R-:W-:Y:S05]  /*d320*/  @P1 BRA `(.L_x_8) ;  /* 0x0000000400c81947 */ /* 0x000fea0003800000 */
[----:B------:R-:W-:Y:S02]  /*d330*/  ULEA UR31, UR4, UR7, 0xf ;  /* 0x00000007041f7291 */ /* 0x000fe4000f8e78ff */
[----:B------:R-:W-:Y:S02]  /*d340*/  ULEA UR30, UR4, UR7, 0xe ;  /* 0x00000007041e7291 */ /* 0x000fe4000f8e70ff */
[----:B------:R-:W-:Y:S02]  /*d350*/  USHF.R.U32.HI UR31, URZ, 0x4, UR31 ;  /* 0x00000004ff1f7899 */ /* 0x000fe4000801161f */
[----:B------:R-:W-:Y:S02]  /*d360*/  UIADD3 UR30, UPT, UPT, UR30, 0x18000, URZ ;  /* 0x000180001e1e7890 */ /* 0x000fe4000fffe0ff */
[----:B------:R-:W-:Y:S02]  /*d370*/  USGXT.U32 UR64, UR31, 0xe ;  /* 0x0000000e1f40789a */ /* 0x000fe40008000000 */
[----:B------:R-:W-:-:S02]  /*d380*/  USHF.R.U32.HI UR66, URZ, 0x4, UR30 ;  /* 0x00000004ff427899 */ /* 0x000fc4000801161e */
[----:B------:R-:W-:Y:S02]  /*d390*/  UIADD3 UR30, UP1, UPT, UR64, 0x2, URZ ;  /* 0x00000002401e7890 */ /* 0x000fe4000ff3e0ff */
[----:B------:R-:W-:Y:S01]  /*d3a0*/  USGXT.U32 UR66, UR66, 0xe ;  /* 0x0000000e4242789a */ /* 0x000fe20008000000 */
[----:B------:R-:W-:Y:S01]  /*d3b0*/  UMOV UR21, URZ ;  /* 0x000000ff00157c82 */ /* 0x000fe20008000000 */
[----:B------:R-:W-:Y:S01]  /*d3c0*/  UMOV UR34, UR9 ;  /* 0x0000000900227c82 */ /* 0x000fe20008000000 */
[----:B------:R-:W-:Y:S02]  /*d3d0*/  UIADD3.X UR31, UPT, UPT, UR21, 0x40004040, URZ, UP1, !UPT ;  /* 0x40004040151f7890 */ /* 0x000fe40008ffe4ff */
[----:B------:R-:W-:Y:S01]  /*d3e0*/  UIADD3 UR32, UP1, UPT, UR66, 0x2, URZ ;  /* 0x0000000242207890 */ /* 0x000fe2000ff3e0ff */
[----:B------:R-:W-:Y:S01]  /*d3f0*/  UMOV UR35, URZ ;  /* 0x000000ff00237c82 */ /* 0x000fe20008000000 */
[----:B------:R-:W-:Y:S01]  /*d400*/  UMOV UR33, URZ ;  /* 0x000000ff00217c82 */ /* 0x000fe20008000000 */
[----:B------:R-:W-:Y:S01]  /*d410*/  UMOV UR21, UR34 ;  /* 0x0000002200157c82 */ /* 0x000fe20008000000 */
[----:B------:R-:W-:-:S02]  /*d420*/  UIADD3 UR42, UP5, UPT, UR30, 0x202, URZ ;  /* 0x000002021e2a7890 */ /* 0x000fc4000ffbe0ff */
[----:B------:R-:W-:Y:S02]  /*d430*/  UIADD3.X UR33, UPT, UPT, UR33, 0x40004040, URZ, UP1, !UPT ;  /* 0x4000404021217890 */ /* 0x000fe40008ffe4ff */
[----:B------:R-:W-:Y:S02]  /*d440*/  UIADD3 UR34, UP3, UPT, UR30, 0x2, URZ ;  /* 0x000000021e227890 */ /* 0x000fe4000ff7e0ff */
[----:B------:R-:W-:Y:S01]  /*d450*/  UIADD3 UR44, UP4, UPT, UR32, 0x2, URZ ;  /* 0x00000002202c7890 */ /* 0x000fe2000ff9e0ff */
[----:B------:R-:W-:Y:S01]  /*d460*/  UMOV UR62, 0x0 ;  /* 0x00000000003e7882 */ /* 0x000fe20000000000 */
[----:B------:R-:W-:Y:S01]  /*d470*/  UMOV UR63, 0x4080910 ;  /* 0x04080910003f7882 */ /* 0x000fe20000000000 */
[----:B------:R-:W-:Y:S01]  /*d480*/  UMOV UR65, 0x40004040 ;  /* 0x4000404000417882 */ /* 0x000fe20000000000 */
[----:B------:R-:W-:Y:S01]  /*d490*/  UMOV UR67, 0x40004040 ;  /* 0x4000404000437882 */ /* 0x000fe20000000000 */
[----:B------:R-:W-:Y:S01]  /*d4a0*/  UIADD3 UR36, UP1, UPT, UR30, 0x4, URZ ;  /* 0x000000041e247890 */ /* 0x000fe2000ff3e0ff */
[----:B------:R1:W-:Y:S01]  /*d4b0*/  UTCHMMA gdesc[UR64], gdesc[UR66], tmem[UR8], tmem[UR62], idesc[UR63], UPT ;  /* 0x00ff3e42400075ea */ /* 0x0003e2000b800008 */
[----:B------:R-:W-:-:S02]  /*d4c0*/  UIADD3.X UR43, UPT, UPT, UR31, URZ, URZ, UP5, !UPT ;  /* 0x000000ff1f2b7290 */ /* 0x000fc4000affe4ff */
[----:B------:R-:W-:Y:S02]  /*d4d0*/  UIADD3.X UR35, UPT, UPT, UR31, URZ, URZ, UP3, !UPT ;  /* 0x000000ff1f237290 */ /* 0x000fe40009ffe4ff */
[----:B------:R-:W-:Y:S02]  /*d4e0*/  UIADD3.X UR45, UPT, UPT, UR33, URZ, URZ, UP4, !UPT ;  /* 0x000000ff212d7290 */ /* 0x000fe4000a7fe4ff */
[----:B------:R-:W-:Y:S02]  /*d4f0*/  UIADD3.X UR37, UPT, UPT, UR31, URZ, URZ, UP1, !UPT ;  /* 0x000000ff1f257290 */ /* 0x000fe40008ffe4ff */
[----:B------:R-:W-:Y:S02]  /*d500*/  UIADD3 UR48, UP1, UPT, UR32, 0x4, URZ ;  /* 0x0000000420307890 */ /* 0x000fe4000ff3e0ff */
[----:B-1----:R-:W-:Y:S01]  /*d510*/  UIADD3 UR66, UP5, UPT, UR32, 0x102, URZ ;  /* 0x0000010220427890 */ /* 0x002fe2000ffbe0ff */
[----:B------:R-:W-:Y:S01]  /*d520*/  UMOV UR60, 0x0 ;  /* 0x00000000003c7882 */ /* 0x000fe20000000000 */
[----:B------:R-:W-:-:S02]  /*d530*/  UMOV UR61, 0x4080910 ;  /* 0x04080910003d7882 */ /* 0x000fc40000000000 */
[----:B------:R-:W-:Y:S02]  /*d540*/  UIADD3.X UR67, UPT, UPT, UR33, URZ, URZ, UP5, !UPT ;  /* 0x000000ff21437290 */ /* 0x000fe4000affe4ff */
[----:B------:R-:W-:Y:S01]  /*d550*/  UTCHMMA gdesc[UR30], gdesc[UR32], tmem[UR8], tmem[UR60], idesc[UR61], UPT ;  /* 0x00ff3c201e0075ea */ /* 0x000fe2000b800008 */
[----:B------:R-:W-:Y:S01]  /*d560*/  UIADD3 UR62, UP5, UPT, UR32, 0x104, URZ ;  /* 0x00000104203e7890 */ /* 0x000fe2000ffbe0ff */
[----:B------:R-:W-:Y:S01]  /*d570*/  UMOV UR24, 0x0 ;  /* 0x0000000000187882 */ /* 0x000fe20000000000 */
[----:B------:R-:W-:Y:S01]  /*d580*/  UMOV UR25, 0x4080910 ;  /* 0x0408091000197882 */ /* 0x000fe20000000000 */
[----:B------:R-:W-:Y:S01]  /*d590*/  UIADD3 UR40, UP2, UPT, UR30, 0x200, URZ ;  /* 0x000002001e287890 */ /* 0x000fe2000ff5e0ff */
[----:B------:R1:W-:Y:S01]  /*d5a0*/  UTCHMMA gdesc[UR34], gdesc[UR44], tmem[UR8], tmem[UR24], idesc[UR25], UPT ;  /* 0x00ff182c220075ea */ /* 0x0003e2000b800008 */
[----:B------:R-:W-:Y:S02]  /*d5b0*/  UIADD3.X UR49, UPT, UPT, UR33, URZ, URZ, UP1, !UPT ;  /* 0x000000ff21317290 */ /* 0x000fe40008ffe4ff */
[----:B------:R-:W-:-:S02]  /*d5c0*/  UIADD3 UR38, UP6, UPT, UR30, 0x1fe, URZ ;  /* 0x000001fe1e267890 */ /* 0x000fc4000ffde0ff */
[----:B------:R-:W-:Y:S02]  /*d5d0*/  UIADD3 UR52, UP1, UPT, UR32, 0xfe, URZ ;  /* 0x000000fe20347890 */ /* 0x000fe4000ff3e0ff */
[----:B------:R-:W-:Y:S02]  /*d5e0*/  UIADD3.X UR63, UPT, UPT, UR33, URZ, URZ, UP5, !UPT ;  /* 0x000000ff213f7290 */ /* 0x000fe4000affe4ff */
[----:B------:R-:W-:Y:S02]  /*d5f0*/  UIADD3.X UR41, UPT, UPT, UR31, URZ, URZ, UP2, !UPT ;  /* 0x000000ff1f297290 */ /* 0x000fe400097fe4ff */
[----:B-1----:R-:W-:Y:S02]  /*d600*/  UIADD3 UR24, UP5, UPT, UR32, 0x1fe, URZ ;  /* 0x000001fe20187890 */ /* 0x002fe4000ffbe0ff */
[----:B------:R-:W-:Y:S02]  /*d610*/  UIADD3 UR58, UP2, UPT, UR32, 0x100, URZ ;  /* 0x00000100203a7890 */ /* 0x000fe4000ff5e0ff */
[----:B------:R-:W-:-:S02]  /*d620*/  UIADD3 UR46, UP3, UPT, UR30, 0x204, URZ ;  /* 0x000002041e2e7890 */ /* 0x000fc4000ff7e0ff */
[----:B------:R-:W-:Y:S02]  /*d630*/  UIADD3.X UR39, UPT, UPT, UR31, URZ, URZ, UP6, !UPT ;  /* 0x000000ff1f277290 */ /* 0x000fe4000b7fe4ff */
[----:B------:R-:W-:Y:S02]  /*d640*/  UIADD3.X UR53, UPT, UPT, UR33, URZ, URZ, UP1, !UPT ;  /* 0x000000ff21357290 */ /* 0x000fe40008ffe4ff */
[----:B------:R-:W-:Y:S02]  /*d650*/  UIADD3 UR50, UP4, UPT, UR30, 0x3fe, URZ ;  /* 0x000003fe1e327890 */ /* 0x000fe4000ff9e0ff */
[----:B------:R-:W-:Y:S02]  /*d660*/  UIADD3.X UR25, UPT, UPT, UR33, URZ, URZ, UP5, !UPT ;  /* 0x000000ff21197290 */ /* 0x000fe4000affe4ff */
[----:B------:R-:W-:Y:S02]  /*d670*/  UIADD3 UR54, UP6, UPT, UR30, 0x400, URZ ;  /* 0x000004001e367890 */ /* 0x000fe4000ffde0ff */
[----:B------:R-:W-:-:S02]  /*d680*/  UIADD3 UR70, UP5, UPT, UR32, 0x200, URZ ;  /* 0x0000020020467890 */ /* 0x000fc4000ffbe0ff */
[----:B------:R-:W-:Y:S02]  /*d690*/  UIADD3 UR56, UP1, UPT, UR30, 0x402, URZ ;  /* 0x000004021e387890 */ /* 0x000fe4000ff3e0ff */
[----:B------:R-:W-:Y:S01]  /*d6a0*/  UIADD3.X UR59, UPT, UPT, UR33, URZ, URZ, UP2, !UPT ;  /* 0x000000ff213b7290 */ /* 0x000fe200097fe4ff */
[----:B------:R-:W-:Y:S01]  /*d6b0*/  UMOV UR26, 0x0 ;  /* 0x00000000001a7882 */ /* 0x000fe20000000000 */
[----:B------:R-:W-:Y:S01]  /*d6c0*/  UMOV UR27, 0x4080910 ;  /* 0x04080910001b7882 */ /* 0x000fe20000000000 */
[----:B------:R-:W-:Y:S01]  /*d6d0*/  UIADD3 UR64, UP2, UPT, UR30, 0x404, URZ ;  /* 0x000004041e407890 */ /* 0x000fe2000ff5e0ff */
[----:B------:R1:W-:Y:S01]  /*d6e0*/  UTCHMMA gdesc[UR36], gdesc[UR48], tmem[UR8], tmem[UR26], idesc[UR27], UPT ;  /* 0x00ff1a30240075ea */ /* 0x0003e2000b800008 */
[----:B------:R-:W-:Y:S02]  /*d6f0*/  UIADD3.X UR47, UPT, UPT, UR31, URZ, URZ, UP3, !UPT ;  /* 0x000000ff1f2f7290 */ /* 0x000fe40009ffe4ff */
[----:B------:R-:W-:Y:S02]  /*d700*/  UIADD3 UR60, UP3, UPT, UR30, 0x5fe, URZ ;  /* 0x000005fe1e3c7890 */ /* 0x000fe4000ff7e0ff */
[----:B------:R-:W-:-:S02]  /*d710*/  UIADD3.X UR51, UPT, UPT, UR31, URZ, URZ, UP4, !UPT ;  /* 0x000000ff1f337290 */ /* 0x000fc4000a7fe4ff */
[----:B------:R-:W-:Y:S02]  /*d720*/  UIADD3 UR34, UP4, UPT, UR30, 0x600, URZ ;  /* 0x000006001e227890 */ /* 0x000fe4000ff9e0ff */
[----:B------:R-:W-:Y:S02]  /*d730*/  UIADD3.X UR55, UPT, UPT, UR31, URZ, URZ, UP6, !UPT ;  /* 0x000000ff1f377290 */ /* 0x000fe4000b7fe4ff */
[----:B------:R-:W-:Y:S01]  /*d740*/  UIADD3.X UR71, UPT, UPT, UR33, URZ, URZ, UP5, !UPT ;  /* 0x000000ff21477290 */ /* 0x000fe2000affe4ff */
[----:B------:R-:W-:Y:S01]  /*d750*/  UMOV UR68, 0x0 ;  /* 0x0000000000447882 */ /* 0x000fe20000000000 */
[----:B------:R-:W-:Y:S01]  /*d760*/  UMOV UR69, 0x4080910 ;  /* 0x0408091000457882 */ /* 0x000fe20000000000 */
[----:B------:R-:W-:Y:S01]  /*d770*/  UIADD3 UR44, UP6, UPT, UR30, 0x602, URZ ;  /* 0x000006021e2c7890 */ /* 0x000fe2000ffde0ff */
[----:B------:R2:W-:Y:S01]  /*d780*/  UTCHMMA gdesc[UR38], gdesc[UR52], tmem[UR8], tmem[UR68], idesc[UR69], UPT ;  /* 0x00ff4434260075ea */ /* 0x0005e2000b800008 */
[----:B-1----:R-:W-:Y:S02]  /*d790*/  UIADD3 UR26, UP5, UPT, UR30, 0x604, URZ ;  /* 0x000006041e1a7890 */ /* 0x002fe4000ffbe0ff */
[----:B------:R-:W-:-:S02]  /*d7a0*/  UIADD3.X UR57, UPT, UPT, UR31, URZ, URZ, UP1, !UPT ;  /* 0x000000ff1f397290 */ /* 0x000fc40008ffe4ff */
[----:B------:R-:W-:Y:S02]  /*d7b0*/  UIADD3 UR30, UP1, UPT, UR32, 0x202, URZ ;  /* 0x00000202201e7890 */ /* 0x000fe4000ff3e0ff */
[----:B------:R-:W-:Y:S02]  /*d7c0*/  UIADD3.X UR65, UPT, UPT, UR31, URZ, URZ, UP2, !UPT ;  /* 0x000000ff1f417290 */ /* 0x000fe400097fe4ff */
[----:B------:R-:W-:Y:S02]  /*d7d0*/  UIADD3 UR36, UP2, UPT, UR32, 0x204, URZ ;  /* 0x0000020420247890 */ /* 0x000fe4000ff5e0ff */
[----:B------:R-:W-:Y:S01]  /*d7e0*/  UIADD3.X UR61, UPT, UPT, UR31, URZ, URZ, UP3, !UPT ;  /* 0x000000ff1f3d7290 */ /* 0x000fe20009ffe4ff */
[----:B------:R-:W-:Y:S01]  /*d7f0*/  UMOV UR28, 0x0 ;  /* 0x00000000001c7882 */ /* 0x000fe20000000000 */
[----:B------:R-:W-:Y:S01]  /*d800*/  UMOV UR29, 0x4080910 ;  /* 0x04080910001d7882 */ /* 0x000fe20000000000 */
[----:B--2---:R-:W-:Y:S01]  /*d810*/  UIADD3 UR38, UP3, UPT, UR32, 0x2fe, URZ ;  /* 0x000002fe20267890 */ /* 0x004fe2000ff7e0ff */
[----:B------:R1:W-:Y:S01]  /*d820*/  UTCHMMA gdesc[UR40], gdesc[UR58], tmem[UR8], tmem[UR28], idesc[UR29], UPT ;  /* 0x00ff1c3a280075ea */ /* 0x0003e2000b800008 */
[----:B------:R-:W-:-:S02]  /*d830*/  UIADD3.X UR35, UPT, UPT, UR31, URZ, URZ, UP4, !UPT ;  /* 0x000000ff1f237290 */ /* 0x000fc4000a7fe4ff */
[----:B------:R-:W-:Y:S02]  /*d840*/  UIADD3 UR52, UP4, UPT, UR32, 0x300, URZ ;  /* 0x0000030020347890 */ /* 0x000fe4000ff9e0ff */
[----:B------:R-:W-:Y:S02]  /*d850*/  UIADD3.X UR45, UPT, UPT, UR31, URZ, URZ, UP6, !UPT ;  /* 0x000000ff1f2d7290 */ /* 0x000fe4000b7fe4ff */
[----:B------:R-:W-:Y:S02]  /*d860*/  UIADD3.X UR27, UPT, UPT, UR31, URZ, URZ, UP5, !UPT ;  /* 0x000000ff1f1b7290 */ /* 0x000fe4000affe4ff */
[----:B------:R-:W-:Y:S02]  /*d870*/  UIADD3 UR48, UP6, UPT, UR32, 0x302, URZ ;  /* 0x0000030220307890 */ /* 0x000fe4000ffde0ff */
[----:B------:R-:W-:Y:S02]  /*d880*/  UIADD3.X UR31, UPT, UPT, UR33, URZ, URZ, UP1, !UPT ;  /* 0x000000ff211f7290 */ /* 0x000fe40008ffe4ff */
[----:B-1----:R-:W-:-:S02]  /*d890*/  UIADD3 UR28, UP1, UPT, UR32, 0x304, URZ ;  /* 0x00000304201c7890 */ /* 0x002fc4000ff3e0ff */
[----:B------:R-:W-:Y:S02]  /*d8a0*/  UIADD3.X UR37, UPT, UPT, UR33, URZ, URZ, UP2, !UPT ;  /* 0x000000ff21257290 */ /* 0x000fe400097fe4ff */
[----:B------:R-:W-:Y:S01]  /*d8b0*/  UIADD3.X UR39, UPT, UPT, UR33, URZ, URZ, UP3, !UPT ;  /* 0x000000ff21277290 */ /* 0x000fe20009ffe4ff */
[----:B------:R-:W-:Y:S01]  /*d8c0*/  UMOV UR72, 0x0 ;  /* 0x0000000000487882 */ /* 0x000fe20000000000 */
[----:B------:R-:W-:Y:S01]  /*d8d0*/  UMOV UR73, 0x4080910 ;  /* 0x0408091000497882 */ /* 0x000fe20000000000 */
[----:B------:R-:W-:Y:S01]  /*d8e0*/  UIADD3.X UR53, UPT, UPT, UR33, URZ, URZ, UP4, !UPT ;  /* 0x000000ff21357290 */ /* 0x000fe2000a7fe4ff */
[----:B------:R1:W-:Y:S01]  /*d8f0*/  UTCHMMA gdesc[UR42], gdesc[UR66], tmem[UR8], tmem[UR72], idesc[UR73], UPT ;  /* 0x00ff48422a0075ea */ /* 0x0003e2000b800008 */
[----:B------:R-:W-:Y:S01]  /*d900*/  UIADD3.X UR49, UPT, UPT, UR33, URZ, URZ, UP6, !UPT ;  /* 0x000000ff21317290 */ /* 0x000fe2000b7fe4ff */
[----:B------:R1:W-:Y:S01]  /*d910*/  UTCHMMA gdesc[UR46], gdesc[UR62], tmem[UR8], tmem[UR68], idesc[UR69], UPT ;  /* 0x00ff443e2e0075ea */ /* 0x0003e2000b800008 */
[----:B------:R-:W-:Y:S01]  /*d920*/  UMOV UR58, 0x0 ;  /* 0x00000000003a7882 */ /* 0x000fe20000000000 */
[----:B------:R-:W-:Y:S01]  /*d930*/  UMOV UR59, 0x4080910 ;  /* 0x04080910003b7882 */ /* 0x000fe20000000000 */
[----:B------:R-:W-:Y:S01]  /*d940*/  UIADD3.X UR29, UPT, UPT, UR33, URZ, URZ, UP1, !UPT ;  /* 0x000000ff211d7290 */ /* 0x000fe20008ffe4ff */
[----:B------:R1:W-:Y:S01]  /*d950*/  UTCHMMA gdesc[UR50], gdesc[UR24], tmem[UR8], tmem[UR58], idesc[UR59], UPT ;  /* 0x00ff3a18320075ea */ /* 0x0003e2000b800008 */
[----:B------:R1:W-:Y:S01]  /*d960*/  UTCHMMA gdesc[UR54], gdesc[UR70], tmem[UR8], tmem[UR68], idesc[UR69], UPT ;  /* 0x00ff4446360075ea */ /* 0x0003e2000b800008 */
        /* <DEDUP_REMOVED lines=10> */
[----:B------:R1:W-:Y:S01]  /*da10*/  UTCHMMA gdesc[UR44], gdesc[UR48], tmem[UR8], tmem[UR76], idesc[UR77], UPT ;  /* 0x00ff4c302c0075ea */ /* 0x0003e2000b800008 */
[----:B------:R1:W-:Y:S01]  /*da20*/  UTCHMMA gdesc[UR26], gdesc[UR28], tmem[UR8], tmem[UR74], idesc[UR75], UPT ;  /* 0x00ff4a1c1a0075ea */ /* 0x0003e2000b800008 */
[----:B------:R1:W-:Y:S01]  /*da30*/  UTCBAR [UR21], URZ ;  /* 0x000000ff150073e9 */ /* 0x0003e200080000ff */
[----:B------:R-:W-:Y:S01]  /*da40*/  NOP ;  /* 0x0000000000007918 */ /* 0x000fe20000000000 */
.L_x_8:
[----:B------:R-:W2:Y:S01]  /*da50*/  SYNCS.PHASECHK.TRANS64.TRYWAIT P4, [UR14], R126 ;  /* 0x0000007eff0075a7 */ /* 0x000ea2000808110e */
[----:B------:R-:W-:Y:S01]  /*da60*/  ISETP.LE.AND P3, PT, R201, UR6, PT ;  /* 0x00000006c9007c0c */ /* 0x000fe2000bf63270 */
[----:B-1----:R-:W-:Y:S01]  /*da70*/  UMOV UR21, UR5 ;  /* 0x0000000500157c82 */ /* 0x002fe20008000000 */
[----:B--2---:R-:W-:Y:S11]  /*da80*/  @!P4 BRA `(.L_x_9) ;  /* 0x0000003400bcc947 */ /* 0x004ff60003800000 */
.L_x_16:
[----:B------:R-:W-:Y:S01]  /*da90*/  BAR.SYNC.DEFER_BLOCKING 0x0 ;  /* 0x0000000000007b1d */ /* 0x000fe20000010000 */
[C---:B------:R-:W-:Y:S01]  /*daa0*/  ISETP.GE.AND P4, PT, R2.reuse, R124, PT ;  /* 0x0000007c0200720c */ /* 0x040fe20003f86270 */
[----:B------:R-:W-:Y:S01]  /*dab0*/  UIADD3 UR16, UPT, UPT, UR16, 0x1, URZ ;  /* 0x0000000110107890 */ /* 0x000fe2000fffe0ff */
[----:B------:R-:W-:Y:S01]  /*dac0*/  LOP3.LUT R203, R2, 0x2, RZ, 0xfc, !PT ;  /* 0x0000000202cb7812 */ /* 0x000fe200078efcff */
[----:B------:R-:W-:Y:S01]  /*dad0*/  UIADD3 UR6, UPT, UPT, UR6, 0x1, URZ ;  /* 0x0000000106067890 */ /* 0x000fe2000fffe0ff */
[----:B------:R-:W-:Y:S01]  /*dae0*/  SEL R126, RZ, 0x4, P4 ;  /* 0x00000004ff7e7807 */ /* 0x000fe20002000000 */
[----:B------:R-:W-:Y:S01]  /*daf0*/  UISETP.GT.AND UP1, UPT, UR16, 0x2, UPT ;  /* 0x000000021000788c */ /* 0x000fe2000bf24270 */
[----:B------:R-:W-:Y:S01]  /*db00*/  LOP3.LUT R204, R4, 0x10, RZ, 0x3c, !PT ;  /* 0x0000001004cc7812 */ /* 0x000fe200078e3cff */
[----:B------:R-:W-:Y:S01]  /*db10*/  UIADD3 UR15, UPT, UPT, UR15, 0x1, URZ ;  /* 0x000000010f0f7890 */ /* 0x000fe2000fffe0ff */
[----:B------:R-:W-:Y:S01]  /*db20*/  SEL R126, R126, RZ, !P3 ;  /* 0x000000ff7e7e7207 */ /* 0x000fe20005800000 */
[----:B------:R-:W-:-:S02]  /*db30*/  USEL UR16, UR16, URZ, !UP1 ;  /* 0x000000ff10107287 */ /* 0x000fc4000c800000 */
[----:B------:R-:W-:Y:S01]  /*db40*/  UISETP.GT.AND UP1, UPT, UR15, 0x1, UPT ;  /* 0x000000010f00788c */ /* 0x000fe2000bf24270 */
[----:B------:R-:W-:Y:S01]  /*db50*/  ISETP.NE.U32.AND P4, PT, R126, RZ, PT ;  /* 0x000000ff7e00720c */ /* 0x000fe20003f85070 */
[----:B------:R-:W-:Y:S01]  /*db60*/  ULEA UR5, UR16, UR7, 0xf ;  /* 0x0000000710057291 */ /* 0x000fe2000f8e78ff */
[----:B------:R-:W-:Y:S01]  /*db70*/  IADD3 R126, P5, PT, R38, UR20, RZ ;  /* 0x00000014267e7c10 */ /* 0x000fe2000ffbe0ff */
[----:B------:R-:W-:Y:S01]  /*db80*/  USEL UR15, UR15, URZ, !UP1 ;  /* 0x000000ff0f0f7287 */ /* 0x000fe2000c800000 */
[----:B------:R-:W-:Y:S02]  /*db90*/  UMOV UR14, UR9 ;  /* 0x00000009000e7c82 */ /* 0x000fe40008000000 */
[----:B------:R-:W-:Y:S01]  /*dba0*/  IADD3.X R127, PT, PT, R37, UR18, RZ, P5, !PT ;  /* 0x00000012257f7c10 */ /* 0x000fe2000affe4ff */
[----:B------:R-:W-:-:S06]  /*dbb0*/  VIADD R202, R4, UR5 ;  /* 0x0000000504ca7c36 */ /* 0x000fcc0008000000 */
[----:B------:R-:W-:Y:S01]  /*dbc0*/  @!PT LDS RZ, [RZ] ;  /* 0x00000000fffff984 */ /* 0x000fe20000000800 */
[----:B------:R-:W-:Y:S01]  /*dbd0*/  @!PT LDS RZ, [RZ] ;  /* 0x00000000fffff984 */ /* 0x000fe20000000800 */
[----:B------:R-:W-:Y:S01]  /*dbe0*/  @!PT LDS RZ, [RZ] ;  /* 0x00000000fffff984 */ /* 0x000fe20000000800 */
[----:B------:R1:W-:Y:S01]  /*dbf0*/  LDGSTS.E [R202], desc[UR22][R126.64], P4 ;  /* 0x000000007eca7fae */ /* 0x0003e2000a1a1016 */
[----:B------:R-:W-:Y:S02]  /*dc00*/  ISETP.GE.AND P4, PT, R203, R124, PT ;  /* 0x0000007ccb00720c */ /* 0x000fe40003f86270 */
[----:B------:R-:W-:Y:S02]  /*dc10*/  LOP3.LUT R203, R2, 0x20, RZ, 0xfc, !PT ;  /* 0x0000002002cb7812 */ /* 0x000fe400078efcff */
[----:B-1----:R-:W-:-:S04]  /*dc20*/  SEL R126, RZ, 0x4, P4 ;  /* 0x00000004ff7e7807 */ /* 0x002fc80002000000 */
[----:B------:R-:W-:-:S04]  /*dc30*/  SEL R126, R126, RZ, !P3 ;  /* 0x000000ff7e7e7207 */ /* 0x000fc80005800000 */
[----:B------:R-:W-:Y:S02]  /*dc40*/  ISETP.NE.U32.AND P4, PT, R126, RZ, PT ;  /* 0x000000ff7e00720c */ /* 0x000fe40003f85070 */
[----:B------:R-:W-:-:S04]  /*dc50*/  IADD3 R126, P5, PT, R36, UR20, RZ ;  /* 0x00000014247e7c10 */ /* 0x000fc8000ffbe0ff */
[----:B------:R-:W-:-:S07]  /*dc60*/  IADD3.X R127, PT, PT, R35, UR18, RZ, P5, !PT ;  /* 0x00000012237f7c10 */ /* 0x000fce000affe4ff */
[----:B------:R1:W-:Y:S01]  /*dc70*/  LDGSTS.E [R202+0x8], desc[UR22][R126.64], P4 ;  /* 0x000080007eca7fae */ /* 0x0003e2000a1a1016 */
        /* <DEDUP_REMOVED lines=50> */
[----:B-1----:R-:W-:Y:S01]  /*dfa0*/  SEL R126, RZ, 0x4, P4 ;  /* 0x00000004ff7e7807 */ /* 0x002fe20002000000 */
[----:B------:R-:W-:Y:S01]  /*dfb0*/  VIADD R202, R204, UR5 ;  /* 0x00000005ccca7c36 */ /* 0x000fe20008000000 */
[----:B------:R-:W-:Y:S02]  /*dfc0*/  LOP3.LUT R204, R4, 0x20, RZ, 0x3c, !PT ;  /* 0x0000002004cc7812 */ /* 0x000fe400078e3cff */
[----:B------:R-:W-:-:S04]  /*dfd0*/  SEL R126, R126, RZ, !P3 ;  /* 0x000000ff7e7e7207 */ /* 0x000fc80005800000 */
[----:B------:R-:W-:Y:S02]  /*dfe0*/  ISETP.NE.U32.AND P4, PT, R126, RZ, PT ;  /* 0x000000ff7e00720c */ /* 0x000fe40003f85070 */
[----:B------:R-:W-:-:S04]  /*dff0*/  IADD3 R126, P5, PT, R34, UR20, RZ ;  /* 0x00000014227e7c10 */ /* 0x000fc8000ffbe0ff */
[----:B------:R-:W-:-:S07]  /*e000*/  IADD3.X R127, PT, PT, R33, UR18, RZ, P5, !PT ;  /* 0x00000012217f7c10 */ /* 0x000fce000affe4ff */
        /* <DEDUP_REMOVED lines=124> */
[----:B------:R-:W2:Y:S02]  /*e7d0*/  S2R R203, SR_TID.X ;  /* 0x0000000000cb7919 */ /* 0x000ea40000002100 */
        /* <DEDUP_REMOVED lines=8> */
[----:B--2---:R-:W-:-:S04]  /*e860*/  LEA.HI R203, R203, 0xe, RZ, 0x1a ;  /* 0x0000000ecbcb7811 */ /* 0x004fc800078fd0ff */
        /* <DEDUP_REMOVED lines=10> */
[----:B-1----:R-:W-:-:S04]  /*e910*/  SEL R126, RZ, 0x4, P4 ;  /* 0x00000004ff7e7807 */ /* 0x002fc80002000000 */
[----:B------:R-:W-:-:S04]  /*e920*/  SEL R126, R126, RZ, !P3 ;  /* 0x000000ff7e7e7207 */ /* 0x000fc80005800000 */
[----:B------:R-:W-:Y:S02]  /*e930*/  ISETP.NE.U32.AND P4, PT, R126, RZ, PT ;  /* 0x000000ff7e00720c */ /* 0x000fe40003f85070 */
[----:B------:R-:W-:-:S04]  /*e940*/  IADD3 R126, P5, PT, R103, UR20, RZ ;  /* 0x00000014677e7c10 */ /* 0x000fc8000ffbe0ff */
[----:B------:R-:W-:-:S07]  /*e950*/  IADD3.X R127, PT, PT, R102, UR18, RZ, P5, !PT ;  /* 0x00000012667f7c10 */ /* 0x000fce000affe4ff */
[----:B------:R1:W-:Y:S01]  /*e960*/  LDGSTS.E [R202+0x2000], desc[UR22][R126.64], P4 ;  /* 0x020000007eca7fae */ /* 0x0003e2000a1a1016 */
        /* <DEDUP_REMOVED lines=241> */
[----:B------:R-:W-:Y:S02]  /*f880*/  ISETP.GE.AND P4, PT, R204, R124, PT ;  /* 0x0000007ccc00720c */ /* 0x000fe40003f86270 */
[----:B--2---:R-:W-:-:S04]  /*f890*/  LEA.HI R203, R203, 0x1e, RZ, 0x1a ;  /* 0x0000001ecbcb7811 */ /* 0x004fc800078fd0ff */
[----:B------:R-:W-:Y:S02]  /*f8a0*/  ISETP.GE.AND P5, PT, R203, R124, PT ;  /* 0x0000007ccb00720c */ /* 0x000fe40003fa6270 */
[----:B------:R-:W-:Y:S02]  /*f8b0*/  LOP3.LUT R203, R4, 0x70, RZ, 0x3c, !PT ;  /* 0x0000007004cb7812 */ /* 0x000fe400078e3cff */
[----:B-1----:R-:W-:-:S03]  /*f8c0*/  SEL R126, RZ, 0x4, P4 ;  /* 0x00000004ff7e7807 */ /* 0x002fc60002000000 */
[----:B------:R-:W-:Y:S01]  /*f8d0*/  VIADD R202, R203, UR5 ;  /* 0x00000005cbca7c36 */ /* 0x000fe20008000000 */
[----:B------:R-:W-:Y:S01]  /*f8e0*/  LOP3.LUT R203, R2, 0x3c, RZ, 0xfc, !PT ;  /* 0x0000003c02cb7812 */ /* 0x000fe200078efcff */
[----:B------:R-:W-:Y:S01]  /*f8f0*/  ULEA UR5, UR16, UR7, 0xe ;  /* 0x0000000710057291 */ /* 0x000fe2000f8e70ff */
[----:B------:R-:W-:-:S04]  /*f900*/  SEL R126, R126, RZ, !P3 ;  /* 0x000000ff7e7e7207 */ /* 0x000fc80005800000 */
[----:B------:R-:W-:Y:S02]  /*f910*/  ISETP.NE.U32.AND P4, PT, R126, RZ, PT ;  /* 0x000000ff7e00720c */ /* 0x000fe40003f85070 */
[----:B------:R-:W-:-:S04]  /*f920*/  SEL R126, RZ, 0x4, P5 ;  /* 0x00000004ff7e7807 */ /* 0x000fc80002800000 */
[----:B------:R-:W-:-:S04]  /*f930*/  SEL R126, R126, RZ, !P3 ;  /* 0x000000ff7e7e7207 */ /* 0x000fc80005800000 */
[----:B------:R-:W-:Y:S02]  /*f940*/  ISETP.NE.U32.AND P5, PT, R126, RZ, PT ;  /* 0x000000ff7e00720c */ /* 0x000fe40003fa5070 */
[----:B------:R-:W-:-:S04]  /*f950*/  IADD3 R126, P6, PT, R117, UR20, RZ ;  /* 0x00000014757e7c10 */ /* 0x000fc8000ffde0ff */
[----:B------:R-:W-:-:S05]  /*f960*/  IADD3.X R127, PT, PT, R116, UR18, RZ, P6, !PT ;  /* 0x00000012747f7c10 */ /* 0x000fca000b7fe4ff */
[----:B------:R1:W-:Y:S02]  /*f970*/  LDGSTS.E [R202], desc[UR22][R126.64], P4 ;  /* 0x000000007eca7fae */ /* 0x0003e4000a1a1016 */
[----:B-1----:R-:W-:-:S04]  /*f980*/  IADD3 R126, P4, PT, R16, UR20, RZ ;  /* 0x00000014107e7c10 */ /* 0x002fc8000ff9e0ff */
[----:B------:R-:W-:Y:S02]  /*f990*/  IADD3.X R127, PT, PT, R15, UR18, RZ, P4, !PT ;  /* 0x000000120f7f7c10 */ /* 0x000fe4000a7fe4ff */
[----:B------:R-:W-:Y:S02]  /*f9a0*/  ISETP.GE.AND P4, PT, R203, R124, PT ;  /* 0x0000007ccb00720c */ /* 0x000fe40003f86270 */
[----:B------:R-:W1:Y:S01]  /*f9b0*/  S2R R203, SR_TID.X ;  /* 0x0000000000cb7919 */ /* 0x000e620000002100 */
[----:B------:R2:W-:Y:S02]  /*f9c0*/  LDGSTS.E [R202+0x8], desc[UR22][R126.64], P5 ;  /* 0x000080007eca7fae */ /* 0x0005e4000a9a1016 */
[----:B--2---:R-:W-:-:S04]  /*f9d0*/  SEL R126, RZ, 0x4, P4 ;  /* 0x00000004ff7e7807 */ /* 0x004fc80002000000 */
[----:B------:R-:W-:-:S04]  /*f9e0*/  SEL R126, R126, RZ, !P3 ;  /* 0x000000ff7e7e7207 */ /* 0x000fc80005800000 */
[----:B------:R-:W-:Y:S02]  /*f9f0*/  ISETP.NE.U32.AND P4, PT, R126, RZ, PT ;  /* 0x000000ff7e00720c */ /* 0x000fe40003f85070 */
[----:B------:R-:W-:-:S04]  /*fa00*/  IADD3 R126, P5, PT, R89, UR20, RZ ;  /* 0x00000014597e7c10 */ /* 0x000fc8000ffbe0ff */
[----:B------:R-:W-:Y:S02]  /*fa10*/  IADD3.X R127, PT, PT, R88, UR18, RZ, P5, !PT ;  /* 0x00000012587f7c10 */ /* 0x000fe4000affe4ff */
[----:B-1----:R-:W-:-:S05]  /*fa20*/  LEA.HI R203, R203, 0x3e, RZ, 0x1a ;  /* 0x0000003ecbcb7811 */ /* 0x002fca00078fd0ff */
        /* <DEDUP_REMOVED lines=36> */
[----:B------:R-:W2:Y:S02]  /*fc70*/  S2R R203, SR_TID.X ;  /* 0x0000000000cb7919 */ /* 0x000ea40000002100 */
[----:B-1----:R-:W-:-:S04]  /*fc80*/  SEL R126, RZ, 0x4, P4 ;  /* 0x00000004ff7e7807 */ /* 0x002fc80002000000 */
[----:B------:R-:W-:-:S04]  /*fc90*/  SEL R126, R126, RZ, !P3 ;  /* 0x000000ff7e7e7207 */ /* 0x000fc80005800000 */
[----:B------:R-:W-:Y:S02]  /*fca0*/  ISETP.NE.U32.AND P4, PT, R126, RZ, PT ;  /* 0x000000ff7e00720c */ /* 0x000fe40003f85070 */
[----:B------:R-:W-:Y:S01]  /*fcb0*/  IADD3 R126, P5, PT, R134, UR20, RZ ;  /* 0x00000014867e7c10 */ /* 0x000fe2000ffbe0ff */
[----:B------:R-:W-:-:S03]  /*fcc0*/  UIADD3 UR20, UP3, UPT, UR20, UR10, URZ ;  /* 0x0000000a14147290 */ /* 0x000fc6000ff7e0ff */
[----:B------:R-:W-:Y:S01]  /*fcd0*/  IADD3.X R127, PT, PT, R135, UR18, RZ, P5, !PT ;  /* 0x00000012877f7c10 */ /* 0x000fe2000affe4ff */
[----:B------:R-:W-:-:S06]  /*fce0*/  UIADD3.X UR18, UPT, UPT, UR18, UR11, URZ, UP3, !UPT ;  /* 0x0000000b12127290 */ /* 0x000fcc0009ffe4ff */
[----:B------:R1:W-:Y:S04]  /*fcf0*/  LDGSTS.E [R202+0x6008], desc[UR22][R126.64], P4 ;  /* 0x060080007eca7fae */ /* 0x0003e8000a1a1016 */
[----:B------:R-:W0:Y:S01]  /*fd00*/  LDGDEPBAR ;  /* 0x00000000000079af */ /* 0x000e220000000000 */
[----:B--2---:R-:W-:-:S04]  /*fd10*/  LOP3.LUT R203, R203, 0x7f, RZ, 0xc0, !PT ;  /* 0x0000007fcbcb7812 */ /* 0x004fc800078ec0ff */
[----:B------:R-:W-:Y:S01]  /*fd20*/  ISETP.GE.AND P4, PT, R203, R124, PT ;  /* 0x0000007ccb00720c */ /* 0x000fe20003f86270 */
[C---:B-1----:R-:W-:Y:S01]  /*fd30*/  VIADD R202, R3.reuse, UR5 ;  /* 0x0000000503ca7c36 */ /* 0x042fe20008000000 */
[----:B------:R-:W-:Y:S01]  /*fd40*/  LOP3.LUT R203, R3, 0x10, RZ, 0x3c, !PT ;  /* 0x0000001003cb7812 */ /* 0x000fe200078e3cff */
[----:B------:R-:W-:Y:S01]  /*fd50*/  VIADD R124, R124, 0xffffff80 ;  /* 0xffffff807c7c7836 */ /* 0x000fe20000000000 */
[----:B------:R-:W-:-:S04]  /*fd60*/  SEL R126, RZ, 0x4, P4 ;  /* 0x00000004ff7e7807 */ /* 0x000fc80002000000 */
[----:B------:R-:W-:-:S04]  /*fd70*/  SEL R126, R126, RZ, !P3 ;  /* 0x000000ff7e7e7207 */ /* 0x000fc80005800000 */
[----:B------:R-:W-:Y:S02]  /*fd80*/  ISETP.NE.U32.AND P3, PT, R126, RZ, PT ;  /* 0x000000ff7e00720c */ /* 0x000fe40003f65070 */
[----:B------:R-:W-:-:S04]  /*fd90*/  IADD3 R126, P4, PT, R136, UR19, RZ ;  /* 0x00000013887e7c10 */ /* 0x000fc8000ff9e0ff */
[----:B------:R-:W-:-:S07]  /*fda0*/  IADD3.X R127, PT, PT, R137, UR17, RZ, P4, !PT ;  /* 0x00000011897f7c10 */ /* 0x000fce000a7fe4ff */
[----:B------:R1:W-:Y:S02]  /*fdb0*/  LDGSTS.E [R202+0x18000], desc[UR22][R126.64], P3 ;  /* 0x180000007eca7fae */ /* 0x0003e400099a1016 */
[----:B-1----:R-:W-:-:S04]  /*fdc0*/  IADD3 R126, P4, PT, R152, UR19, RZ ;  /* 0x00000013987e7c10 */ /* 0x002fc8000ff9e0ff */
[----:B------:R-:W-:-:S05]  /*fdd0*/  IADD3.X R127, PT, PT, R153, UR17, RZ, P4, !PT ;  /* 0x00000011997f7c10 */ /* 0x000fca000a7fe4ff */
[----:B------:R1:W-:Y:S02]  /*fde0*/  LDGSTS.E [R202+0x18400], desc[UR22][R126.64], P3 ;  /* 0x184000007eca7fae */ /* 0x0003e400099a1016 */
[----:B-1----:R-:W-:-:S04]  /*fdf0*/  IADD3 R126, P4, PT, R168, UR19, RZ ;  /* 0x00000013a87e7c10 */ /* 0x002fc8000ff9e0ff */
[----:B------:R-:W-:-:S05]  /*fe00*/  IADD3.X R127, PT, PT, R169, UR17, RZ, P4, !PT ;  /* 0x00000011a97f7c10 */ /* 0x000fca000a7fe4ff */
[----:B------:R1:W-:Y:S02]  /*fe10*/  LDGSTS.E [R202+0x18800], desc[UR22][R126.64], P3 ;  /* 0x188000007eca7fae */ /* 0x0003e400099a1016 */
[----:B-1----:R-:W-:-:S04]  /*fe20*/  IADD3 R126, P4, PT, R184, UR19, RZ ;  /* 0x00000013b87e7c10 */ /* 0x002fc8000ff9e0ff */
[----:B------:R-:W-:-:S05]  /*fe30*/  IADD3.X R127, PT, PT, R185, UR17, RZ, P4, !PT ;  /* 0x00000011b97f7c10 */ /* 0x000fca000a7fe4ff */
[----:B------:R1:W-:Y:S02]  /*fe40*/  LDGSTS.E [R202+0x18c00], desc[UR22][R126.64], P3 ;  /* 0x18c000007eca7fae */ /* 0x0003e400099a1016 */
[----:B-1----:R-:W-:Y:S01]  /*fe50*/  IADD3 R126, P4, PT, R138, UR19, RZ ;  /* 0x000000138a7e7c10 */ /* 0x002fe2000ff9e0ff */
[----:B------:R-:W-:Y:S01]  /*fe60*/  VIADD R202, R203, UR5 ;  /* 0x00000005cbca7c36 */ /* 0x000fe20008000000 */
[----:B------:R-:W-:Y:S02]  /*fe70*/  LOP3.LUT R203, R3, 0x20, RZ, 0x3c, !PT ;  /* 0x0000002003cb7812 */ /* 0x000fe400078e3cff */
        /* <DEDUP_REMOVED lines=83> */
[----:B------:R-:W-:Y:S02]  /*103b0*/  USEL UR5, URZ, 0x1, !UP1 ;  /* 0x00000001ff057887 */ /* 0x000fe4000c800000 */
[----:B------:R-:W-:Y:S02]  /*103c0*/  IADD3.X R127, PT, PT, R151, UR17, RZ, P4, !PT ;  /* 0x00000011977f7c10 */ /* 0x000fe4000a7fe4ff */
[----:B------:R-:W-:-:S03]  /*103d0*/  ULOP3.LUT UR5, UR21, UR5, URZ, 0x3c, !UPT ;  /* 0x0000000515057292 */ /* 0x000fc6000f8e3cff */
        /* <DEDUP_REMOVED lines=8> */
[----:B------:R-:W-:-:S03]  /*10460*/  UIADD3 UR19, UP2, UPT, UR19, UR12, URZ ;  /* 0x0000000c13137290 */ /* 0x000fc6000ff5e0ff */
[----:B------:R-:W-:Y:S01]  /*10470*/  IADD3.X R127, PT, PT, R199, UR17, RZ, P4, !PT ;  /* 0x00000011c77f7c10 */ /* 0x000fe2000a7fe4ff */
[----:B------:R-:W-:-:S04]  /*10480*/  UIADD3.X UR17, UPT, UPT, UR17, UR13, URZ, UP2, !UPT ;  /* 0x0000000d11117290 */ /* 0x000fc800097fe4ff */
[----:B------:R1:W-:Y:S01]  /*10490*/  LDGSTS.E [R202+0x18f80], desc[UR22][R126.64], P3 ;  /* 0x18f800007eca7fae */ /* 0x0003e200099a1016 */
[----:B------:R-:W-:-:S03]  /*104a0*/  ISETP.NE.U32.AND P3, PT, R200, UR6, PT ;  /* 0x00000006c8007c0c */ /* 0x000fc6000bf65070 */
[----:B------:R-:W0:Y:S01]  /*104b0*/  LDGDEPBAR ;  /* 0x00000000000079af */ /* 0x000e220000000000 */
[----:B-1----:R-:W-:-:S09]  /*104c0*/  IMAD.U32 R126, RZ, RZ, UR21 ;  /* 0x00000015ff7e7e24 */ /* 0x002fd2000f8e00ff */
[----:B------:R-:W-:Y:S05]  /*104d0*/  @P3 BRA `(.L_x_10) ;  /* 0xffffffcc00703947 */ /* 0x000fea000383ffff */
.L_x_7:
[----:B------:R-:W-:Y:S05]  /*104e0*/  @!P2 BRA `(.L_x_11) ;  /* 0x000000000010a947 */ /* 0x000fea0003800000 */
[----:B------:R-:W-:-:S06]  /*104f0*/  USHF.L.U32 UR21, UR21, 0x1f, URZ ;  /* 0x0000001f15157899 */ /* 0x000fcc00080006ff */
[----:B------:R-:W-:-:S04]  /*10500*/  IMAD.U32 R3, RZ, RZ, UR21 ;  /* 0x00000015ff037e24 */ /* 0x000fc8000f8e00ff */
[----:B------:R-:W1:Y:S02]  /*10510*/  SYNCS.PHASECHK.TRANS64.TRYWAIT P1, [UR9], R3 ;  /* 0x00000003ff0075a7 */ /* 0x000e640008021109 */
[----:B-1----:R-:W-:Y:S05]  /*10520*/  @!P1 BRA `(.L_x_12) ;  /* 0x0000000c00209947 */ /* 0x002fea0003800000 */
.L_x_11:
[----:B------:R-:W2:Y:S01]  /*10530*/  LDL.LU R4, [R1+0x64] ;  /* 0x0000640001047983 */ /* 0x000ea20000300800 */
[----:B------:R-:W-:-:S04]  /*10540*/  DEPBAR.LE SB0, 0x0 ;  /* 0x000080000000791a */ /* 0x000fc80000000000 */
[----:B------:R-:W3:Y:S01]  /*10550*/  LDL.LU R22, [R1+0x5c] ;  /* 0x00005c0001167983 */ /* 0x000ee20000300800 */
[----:B------:R-:W3:Y:S01]  /*10560*/  LDCU.128 UR12, c[0x0][0x390] ;  /* 0x00007200ff0c77ac */ /* 0x000ee20008000c00 */
[----:B------:R-:W1:Y:S08]  /*10570*/  LDC R33, c[0x0][0x3b8] ;  /* 0x0000ee00ff217b82 */ /* 0x000e700000000800 */
[----:B------:R-:W-:Y:S06]  /*10580*/  BAR.SYNC.DEFER_BLOCKING 0x0 ;  /* 0x0000000000007b1d */ /* 0x000fec0000010000 */
[----:B------:R-:W4:Y:S01]  /*10590*/  S2R R23, SR_TID.X ;  /* 0x0000000000177919 */ /* 0x000f220000002100 */
[----:B------:R-:W4:Y:S02]  /*105a0*/  @!P0 SYNCS.CCTL.IV [UR7+0x24000] ;  /* 0x02400000ff0089b1 */ /* 0x000f240008000007 */
[----:B----4-:R-:W-:Y:S01]  /*105b0*/  BAR.SYNC.DEFER_BLOCKING 0x0 ;  /* 0x0000000000007b1d */ /* 0x010fe20000010000 */
[----:B------:R-:W-:-:S02]  /*105c0*/  IMAD.SHL.U32 R3, R23, 0x10, RZ ;  /* 0x0000001017037824 */ /* 0x000fc400078e00ff */
[----:B------:R-:W-:-:S03]  /*105d0*/  IMAD.SHL.U32 R20, R23, 0x80, RZ ;  /* 0x0000008017147824 */ /* 0x000fc600078e00ff */
[----:B------:R-:W-:Y:S02]  /*105e0*/  LOP3.LUT R3, R3, 0xf0, RZ, 0xc0, !PT ;  /* 0x000000f003037812 */ /* 0x000fe400078ec0ff */
[----:B------:R-:W-:Y:S01]  /*105f0*/  LOP3.LUT R20, R20, 0x800, RZ, 0xc0, !PT ;  /* 0x0000080014147812 */ /* 0x000fe200078ec0ff */
[----:B------:R-:W4:Y:S03]  /*10600*/  @!P0 SYNCS.CCTL.IV [UR7+0x24008] ;  /* 0x02400800ff0089b1 */ /* 0x000f260008000007 */
[----:B------:R-:W-:Y:S02]  /*10610*/  IADD3 R3, PT, PT, R3, UR7, R20 ;  /* 0x0000000703037c10 */ /* 0x000fe4000fffe014 */
[----:B------:R-:W-:-:S05]  /*10620*/  LOP3.LUT R20, R23, 0x60, RZ, 0xc0, !PT ;  /* 0x0000006017147812 */ /* 0x000fca00078ec0ff */
[----:B------:R-:W-:Y:S01]  /*10630*/  IMAD R20, R20, 0x8, R3 ;  /* 0x0000000814147824 */ /* 0x000fe200078e0203 */
[----:B------:R-:W-:Y:S01]  /*10640*/  LOP3.LUT R23, R23, 0x7f, RZ, 0xc0, !PT ;  /* 0x0000007f17177812 */ /* 0x000fe200078ec0ff */
[----:B------:R-:W1:Y:S02]  /*10650*/  S2R R21, SR_CgaCtaId ;  /* 0x0000000000157919 */ /* 0x000e640000008800 */
[----:B-1----:R-:W-:-:S05]  /*10660*/  IMAD.SHL.U32 R21, R21, 0x20, RZ ;  /* 0x0000002015157824 */ /* 0x002fca00078e00ff */
[----:B------:R-:W-:-:S04]  /*10670*/  LOP3.LUT R21, R21, 0x60, RZ, 0xc0, !PT ;  /* 0x0000006015157812 */ /* 0x000fc800078ec0ff */
[----:B-----5:R-:W-:-:S04]  /*10680*/  LOP3.LUT R28, R0, R2, R21, 0xfe, !PT ;  /* 0x00000002001c7212 */ /* 0x020fc800078efe15 */
[C---:B------:R-:W-:Y:S01]  /*10690*/  LOP3.LUT R0, R28.reuse, 0x4, RZ, 0xfc, !PT ;  /* 0x000000041c007812 */ /* 0x040fe200078efcff */
[C---:B------:R-:W-:Y:S01]  /*106a0*/  IMAD R3, R28.reuse, R33, RZ ;  /* 0x000000211c037224 */ /* 0x040fe200078e02ff */
[----:B------:R-:W-:Y:S02]  /*106b0*/  LOP3.LUT R2, R28, 0x2, RZ, 0xfc, !PT ;  /* 0x000000021c027812 */ /* 0x000fe400078efcff */
[----:B--2---:R-:W-:-:S13]  /*106c0*/  R2UR UR4, R4 ;  /* 0x00000000040472ca */ /* 0x004fda00000e0000 */
[----:B------:R-:W-:Y:S01]  /*106d0*/  LDTM.16dp32bit_t0_t15.x16 R4, tmem[UR4] ;  /* 0x00000004000479ee */ /* 0x000fe20008a00000 */
[----:B------:R-:W1:Y:S01]  /*106e0*/  LDTM.16dp32bit_t16_t31.x16 R4, tmem[UR4+0x10] ;  /* 0x00001004000479ee */ /* 0x000e620008a20000 */
[----:B------:R-:W-:Y:S01]  /*106f0*/  NOP ;  /* 0x0000000000007918 */ /* 0x000fe20000000000 */
[----:B------:R-:W2:Y:S01]  /*10700*/  LDCU UR4, c[0x0][0x3b4] ;  /* 0x00007680ff0477ac */ /* 0x000ea20008000800 */
[----:B-1----:R-:W-:Y:S02]  /*10710*/  IMAD.MOV.U32 R36, RZ, RZ, R4 ;  /* 0x000000ffff247224 */ /* 0x002fe400078e0004 */
[----:B------:R-:W-:Y:S02]  /*10720*/  IMAD.MOV.U32 R4, RZ, RZ, R5 ;  /* 0x000000ffff047224 */ /* 0x000fe400078e0005 */
[----:B------:R-:W-:Y:S02]  /*10730*/  IMAD.MOV.U32 R37, RZ, RZ, R6 ;  /* 0x000000ffff257224 */ /* 0x000fe400078e0006 */
[----:B------:R-:W-:-:S02]  /*10740*/  IMAD.MOV.U32 R5, RZ, RZ, R7 ;  /* 0x000000ffff057224 */ /* 0x000fc400078e0007 */
[----:B------:R-:W-:Y:S02]  /*10750*/  IMAD.MOV.U32 R38, RZ, RZ, R8 ;  /* 0x000000ffff267224 */ /* 0x000fe400078e0008 */
[----:B------:R-:W-:Y:S02]  /*10760*/  IMAD.MOV.U32 R39, RZ, RZ, R10 ;  /* 0x000000ffff277224 */ /* 0x000fe400078e000a */
[----:B------:R-:W-:Y:S02]  /*10770*/  IMAD.MOV.U32 R6, RZ, RZ, R9 ;  /* 0x000000ffff067224 */ /* 0x000fe400078e0009 */
[----:B------:R-:W-:Y:S01]  /*10780*/  IMAD.MOV.U32 R7, RZ, RZ, R11 ;  /* 0x000000ffff077224 */ /* 0x000fe200078e000b */
[----:B----4-:R1:W-:Y:S04]  /*10790*/  STS.128 [R20], R36 ;  /* 0x0000002414007388 */ /* 0x0103e80000000c00 */
[----:B------:R4:W-:Y:S01]  /*107a0*/  STS.128 [R20+0x400], R4 ;  /* 0x0004000414007388 */ /* 0x0009e20000000c00 */
[----:B------:R-:W-:Y:S01]  /*107b0*/  LEA R11, R23, UR7, 0x4 ;  /* 0x00000007170b7c11 */ /* 0x000fe2000f8e20ff */
[----:B------:R-:W-:Y:S01]  /*107c0*/  BAR.SYNC.DEFER_BLOCKING 0x0 ;  /* 0x0000000000007b1d */ /* 0x000fe20000010000 */
[----:B------:R-:W-:-:S02]  /*107d0*/  IMAD.MOV.U32 R40, RZ, RZ, R13 ;  /* 0x000000ffff287224 */ /* 0x000fc400078e000d */
[----:B------:R-:W-:Y:S02]  /*107e0*/  IMAD.MOV.U32 R41, RZ, RZ, R15 ;  /* 0x000000ffff297224 */ /* 0x000fe400078e000f */
[----:B-1----:R-:W-:Y:S02]  /*107f0*/  IMAD.MOV.U32 R36, RZ, RZ, R12 ;  /* 0x000000ffff247224 */ /* 0x002fe400078e000c */
[----:B------:R-:W-:Y:S01]  /*10800*/  IMAD.MOV.U32 R37, RZ, RZ, R14 ;  /* 0x000000ffff257224 */ /* 0x000fe200078e000e */
[----:B------:R-:W1:Y:S04]  /*10810*/  LDS.128 R24, [R11] ;  /* 0x000000000b187984 */ /* 0x000e680000000c00 */
[----:B------:R-:W-:Y:S01]  /*10820*/  LDS.128 R12, [R11+0x800] ;  /* 0x000800000b0c7984 */ /* 0x000fe20000000c00 */
[----:B------:R-:W-:-:S02]  /*10830*/  IMAD.MOV.U32 R38, RZ, RZ, R16 ;  /* 0x000000ffff267224 */ /* 0x000fc400078e0010 */
[----:B------:R-:W-:Y:S01]  /*10840*/  IMAD.MOV.U32 R39, RZ, RZ, R18 ;  /* 0x000000ffff277224 */ /* 0x000fe200078e0012 */
[----:B------:R-:W-:Y:S01]  /*10850*/  BAR.SYNC.DEFER_BLOCKING 0x0 ;  /* 0x0000000000007b1d */ /* 0x000fe20000010000 */
[----:B------:R-:W-:Y:S02]  /*10860*/  IMAD.MOV.U32 R42, RZ, RZ, R17 ;  /* 0x000000ffff2a7224 */ /* 0x000fe400078e0011 */
[----:B------:R-:W-:Y:S01]  /*10870*/  IMAD.MOV.U32 R43, RZ, RZ, R19 ;  /* 0x000000ffff2b7224 */ /* 0x000fe200078e0013 */
[----:B---3--:R-:W-:-:S04]  /*10880*/  ISETP.GE.AND P0, PT, R22, UR14, PT ;  /* 0x0000000e16007c0c */ /* 0x008fc8000bf06270 */
[----:B------:R-:W-:Y:S01]  /*10890*/  ISETP.LT.AND P3, PT, R0, UR15, !P0 ;  /* 0x0000000f00007c0c */ /* 0x000fe2000c761270 */
[----:B------:R-:W-:Y:S04]  /*108a0*/  STS.128 [R20], R36 ;  /* 0x0000002414007388 */ /* 0x000fe80000000c00 */
[----:B------:R-:W-:Y:S01]  /*108b0*/  STS.128 [R20+0x400], R40 ;  /* 0x0004002814007388 */ /* 0x000fe20000000c00 */
[----:B------:R-:W-:Y:S01]  /*108c0*/  BAR.SYNC.DEFER_BLOCKING 0x0 ;  /* 0x0000000000007b1d */ /* 0x000fe20000010000 */
[----:B--2---:R-:W-:Y:S01]  /*108d0*/  IMAD R0, R22, UR4, RZ ;  /* 0x0000000416007c24 */ /* 0x004fe2000f8e02ff */
[----:B------:R-:W-:-:S04]  /*108e0*/  ISETP.LT.AND P5, PT, R28, UR15, !P0 ;  /* 0x0000000f1c007c0c */ /* 0x000fc8000c7a1270 */
[----:B------:R-:W-:Y:S02]  /*108f0*/  LEA R29, P1, R0, UR12, 0x2 ;  /* 0x0000000c001d7c11 */ /* 0x000fe4000f8210ff */
[----:B------:R-:W-:Y:S02]  /*10900*/  ISETP.LT.AND P4, PT, R2, UR15, !P0 ;  /* 0x0000000f02007c0c */ /* 0x000fe4000c781270 */
[----:B------:R-:W-:Y:S01]  /*10910*/  LEA.HI.X.SX32 R31, R0, UR13, 0x2, P1 ;  /* 0x0000000d001f7c11 */ /* 0x000fe200088f16ff */
[----:B------:R-:W-:Y:S01]  /*10920*/  IMAD R0, R33, 0x2, R3 ;  /* 0x0000000221007824 */ /* 0x000fe200078e0203 */
[C---:B------:R-:W-:Y:S02]  /*10930*/  LEA R2, P1, R3.reuse, R29, 0x2 ;  /* 0x0000001d03027211 */ /* 0x040fe400078210ff */
[C---:B----4-:R-:W-:Y:S02]  /*10940*/  LOP3.LUT R4, R28.reuse, 0x8, RZ, 0xfc, !PT ;  /* 0x000000081c047812 */ /* 0x050fe400078efcff */
[----:B------:R-:W-:Y:S01]  /*10950*/  LEA.HI.X.SX32 R3, R3, R31, 0x2, P1 ;  /* 0x0000001f03037211 */ /* 0x000fe200008f16ff */
[----:B------:R-:W2:Y:S01]  /*10960*/  LDS.128 R16, [R11] ;  /* 0x000000000b107984 */ /* 0x000ea20000000c00 */
[----:B------:R-:W-:-:S02]  /*10970*/  LOP3.LUT R5, R28, 0x6, RZ, 0xfc, !PT ;  /* 0x000000061c057812 */ /* 0x000fc400078efcff */
[----:B------:R-:W-:Y:S01]  /*10980*/  ISETP.LT.AND P1, PT, R4, UR15, !P0 ;  /* 0x0000000f04007c0c */ /* 0x000fe2000c721270 */
[----:B------:R-:W-:Y:S01]  /*10990*/  IMAD R7, R33, 0x2, R0 ;  /* 0x0000000221077824 */ /* 0x000fe200078e0200 */
[----:B------:R-:W-:Y:S02]  /*109a0*/  LEA R4, P6, R0, R29, 0x2 ;  /* 0x0000001d00047211 */ /* 0x000fe400078c10ff */
[----:B------:R-:W-:Y:S01]  /*109b0*/  LOP3.LUT R6, R28, 0xa, RZ, 0xfc, !PT ;  /* 0x0000000a1c067812 */ /* 0x000fe200078efcff */
[----:B-1----:R1:W-:Y:S01]  /*109c0*/  @P5 STG.E desc[UR22][R2.64], R24 ;  /* 0x0000001802005986 */ /* 0x0023e2000c101916 */
[----:B------:R-:W-:Y:S02]  /*109d0*/  ISETP.LT.AND P2, PT, R5, UR15, !P0 ;  /* 0x0000000f05007c0c */ /* 0x000fe4000c741270 */
[----:B------:R-:W-:Y:S01]  /*109e0*/  LEA.HI.X.SX32 R5, R0, R31, 0x2, P6 ;  /* 0x0000001f00057211 */ /* 0x000fe200030f16ff */
[----:B------:R-:W-:Y:S01]  /*109f0*/  IMAD R0, R33, 0x2, R7 ;  /* 0x0000000221007824 */ /* 0x000fe200078e0207 */
[----:B------:R-:W-:-:S02]  /*10a00*/  ISETP.LT.AND P5, PT, R6, UR15, !P0 ;  /* 0x0000000f06007c0c */ /* 0x000fc4000c7a1270 */
[----:B------:R-:W-:Y:S02]  /*10a10*/  LOP3.LUT R8, R28, 0xc, RZ, 0xfc, !PT ;  /* 0x0000000c1c087812 */ /* 0x000fe400078efcff */
[C---:B------:R-:W-:Y:S01]  /*10a20*/  LEA R6, P6, R7.reuse, R29, 0x2 ;  /* 0x0000001d07067211 */ /* 0x040fe200078c10ff */
[----:B------:R3:W-:Y:S01]  /*10a30*/  @P4 STG.E desc[UR22][R4.64], R25 ;  /* 0x0000001904004986 */ /* 0x0007e2000c101916 */
[----:B------:R-:W-:Y:S02]  /*10a40*/  ISETP.LT.AND P4, PT, R8, UR15, !P0 ;  /* 0x0000000f08007c0c */ /* 0x000fe4000c781270 */
[----:B------:R-:W-:Y:S01]  /*10a50*/  LEA.HI.X.SX32 R7, R7, R31, 0x2, P6 ;  /* 0x0000001f07077211 */ /* 0x000fe200030f16ff */
[----:B------:R-:W-:Y:S01]  /*10a60*/  IMAD R10, R33, 0x2, R0 ;  /* 0x00000002210a7824 */ /* 0x000fe200078e0200 */
[----:B------:R-:W-:-:S04]  /*10a70*/  LEA R8, P6, R0, R29, 0x2 ;  /* 0x0000001d00087211 */ /* 0x000fc800078c10ff */
[----:B------:R-:W-:Y:S01]  /*10a80*/  LEA.HI.X.SX32 R9, R0, R31, 0x2, P6 ;  /* 0x0000001f00097211 */ /* 0x000fe200030f16ff */
[----:B------:R-:W-:Y:S01]  /*10a90*/  IMAD R0, R33, 0x2, R10 ;  /* 0x0000000221007824 */ /* 0x000fe200078e020a */
[----:B-1----:R-:W-:Y:S02]  /*10aa0*/  LEA R2, P6, R10, R29, 0x2 ;  /* 0x0000001d0a027211 */ /* 0x002fe400078c10ff */
[----:B---3--:R-:W-:Y:S01]  /*10ab0*/  LOP3.LUT R4, R28, 0x10, RZ, 0xfc, !PT ;  /* 0x000000101c047812 */ /* 0x008fe200078efcff */
[----:B------:R1:W-:Y:S01]  /*10ac0*/  @P3 STG.E desc[UR22][R6.64], R26 ;  /* 0x0000001a06003986 */ /* 0x0003e2000c101916 */
[----:B------:R-:W-:-:S03]  /*10ad0*/  LEA.HI.X.SX32 R3, R10, R31, 0x2, P6 ;  /* 0x0000001f0a037211 */ /* 0x000fc600030f16ff */
[----:B------:R3:W-:Y:S01]  /*10ae0*/  @P2 STG.E desc[UR22][R8.64], R27 ;  /* 0x0000001b08002986 */ /* 0x0007e2000c101916 */
[----:B------:R-:W-:Y:S02]  /*10af0*/  ISETP.LT.AND P2, PT, R4, UR15, !P0 ;  /* 0x0000000f04007c0c */ /* 0x000fe4000c741270 */
[----:B------:R-:W-:Y:S01]  /*10b00*/  LEA R4, P6, R0, R29, 0x2 ;  /* 0x0000001d00047211 */ /* 0x000fe200078c10ff */
[----:B-1----:R-:W-:-:S03]  /*10b10*/  IMAD R7, R33, 0x2, R0 ;  /* 0x0000000221077824 */ /* 0x002fc600078e0200 */
[----:B------:R-:W-:Y:S02]  /*10b20*/  LEA.HI.X.SX32 R5, R0, R31, 0x2, P6 ;  /* 0x0000001f00057211 */ /* 0x000fe400030f16ff */
[----:B------:R-:W-:Y:S01]  /*10b30*/  LOP3.LUT R20, R28, 0xe, RZ, 0xfc, !PT ;  /* 0x0000000e1c147812 */ /* 0x000fe200078efcff */
[----:B------:R-:W-:Y:S01]  /*10b40*/  IMAD R0, R33, 0x2, R7 ;  /* 0x0000000221007824 */ /* 0x000fe200078e0207 */
[C---:B------:R-:W-:Y:S01]  /*10b50*/  LEA R6, P6, R7.reuse, R29, 0x2 ;  /* 0x0000001d07067211 */ /* 0x040fe200078c10ff */
[----:B--2---:R1:W-:Y:S01]  /*10b60*/  @P1 STG.E desc[UR22][R2.64], R16 ;  /* 0x0000001002001986 */ /* 0x0043e2000c101916 */
[----:B------:R-:W-:Y:S02]  /*10b70*/  ISETP.LT.AND P3, PT, R20, UR15, !P0 ;  /* 0x0000000f14007c0c */ /* 0x000fe4000c761270 */
[----:B------:R-:W-:Y:S01]  /*10b80*/  LEA.HI.X.SX32 R7, R7, R31, 0x2, P6 ;  /* 0x0000001f07077211 */ /* 0x000fe200030f16ff */
[----:B------:R2:W-:Y:S01]  /*10b90*/  @P5 STG.E desc[UR22][R4.64], R17 ;  /* 0x0000001104005986 */ /* 0x0005e2000c101916 */
[----:B---3--:R-:W-:-:S02]  /*10ba0*/  LEA R8, P6, R0, R29, 0x2 ;  /* 0x0000001d00087211 */ /* 0x008fc400078c10ff */
[C---:B------:R-:W-:Y:S01]  /*10bb0*/  LOP3.LUT R10, R28.reuse, 0x12, RZ, 0xfc, !PT ;  /* 0x000000121c0a7812 */ /* 0x040fe200078efcff */
[----:B------:R3:W-:Y:S01]  /*10bc0*/  @P4 STG.E desc[UR22][R6.64], R18 ;  /* 0x0000001206004986 */ /* 0x0007e2000c101916 */
[----:B-1----:R-:W-:Y:S01]  /*10bd0*/  LOP3.LUT R2, R28, 0x16, RZ, 0xfc, !PT ;  /* 0x000000161c027812 */ /* 0x002fe200078efcff */
[C---:B------:R-:W-:Y:S01]  /*10be0*/  IMAD R3, R33.reuse, 0x2, R0 ;  /* 0x0000000221037824 */ /* 0x040fe200078e0200 */
[----:B------:R-:W-:Y:S01]  /*10bf0*/  LEA.HI.X.SX32 R9, R0, R31, 0x2, P6 ;  /* 0x0000001f00097211 */ /* 0x000fe200030f16ff */
[----:B------:R1:W4:Y:S01]  /*10c00*/  LDS.128 R20, [R11+0x800] ;  /* 0x000800000b147984 */ /* 0x0003220000000c00 */
[----:B------:R-:W-:Y:S01]  /*10c10*/  ISETP.LT.AND P4, PT, R2, UR15, !P0 ;  /* 0x0000000f02007c0c */ /* 0x000fe2000c781270 */
[----:B------:R-:W-:Y:S01]  /*10c20*/  IMAD R0, R33, 0x2, R3 ;  /* 0x0000000221007824 */ /* 0x000fe200078e0203 */
[----:B------:R-:W-:Y:S02]  /*10c30*/  LEA R2, P6, R3, R29, 0x2 ;  /* 0x0000001d03027211 */ /* 0x000fe400078c10ff */
[----:B------:R-:W-:-:S02]  /*10c40*/  ISETP.LT.AND P1, PT, R10, UR15, !P0 ;  /* 0x0000000f0a007c0c */ /* 0x000fc4000c721270 */
[C---:B------:R-:W-:Y:S02]  /*10c50*/  LOP3.LUT R10, R28.reuse, 0x14, RZ, 0xfc, !PT ;  /* 0x000000141c0a7812 */ /* 0x040fe400078efcff */
[----:B--2---:R-:W-:Y:S02]  /*10c60*/  LOP3.LUT R5, R28, 0x18, RZ, 0xfc, !PT ;  /* 0x000000181c057812 */ /* 0x004fe400078efcff */
[----:B------:R-:W-:Y:S01]  /*10c70*/  LEA.HI.X.SX32 R3, R3, R31, 0x2, P6 ;  /* 0x0000001f03037211 */ /* 0x000fe200030f16ff */
[----:B---3--:R-:W-:Y:S01]  /*10c80*/  IMAD R7, R33, 0x2, R0 ;  /* 0x0000000221077824 */ /* 0x008fe200078e0200 */
[----:B------:R-:W-:Y:S01]  /*10c90*/  LEA R4, P6, R0, R29, 0x2 ;  /* 0x0000001d00047211 */ /* 0x000fe200078c10ff */
[----:B------:R2:W-:Y:S01]  /*10ca0*/  @P3 STG.E desc[UR22][R8.64], R19 ;  /* 0x0000001308003986 */ /* 0x0005e2000c101916 */
[----:B------:R-:W-:Y:S02]  /*10cb0*/  ISETP.LT.AND P5, PT, R10, UR15, !P0 ;  /* 0x0000000f0a007c0c */ /* 0x000fe4000c7a1270 */
[----:B------:R-:W-:-:S02]  /*10cc0*/  ISETP.LT.AND P3, PT, R5, UR15, !P0 ;  /* 0x0000000f05007c0c */ /* 0x000fc4000c761270 */
[----:B------:R-:W-:Y:S02]  /*10cd0*/  LOP3.LUT R10, R28, 0x1a, RZ, 0xfc, !PT ;  /* 0x0000001a1c0a7812 */ /* 0x000fe400078efcff */
[----:B------:R-:W-:Y:S01]  /*10ce0*/  LEA.HI.X.SX32 R5, R0, R31, 0x2, P6 ;  /* 0x0000001f00057211 */ /* 0x000fe200030f16ff */
[C---:B------:R-:W-:Y:S01]  /*10cf0*/  IMAD R0, R33.reuse, 0x2, R7 ;  /* 0x0000000221007824 */ /* 0x040fe200078e0207 */
[----:B------:R3:W-:Y:S01]  /*10d00*/  @P2 STG.E desc[UR22][R2.64], R12 ;  /* 0x0000000c02002986 */ /* 0x0007e2000c101916 */
[----:B------:R-:W-:Y:S02]  /*10d10*/  ISETP.LT.AND P2, PT, R10, UR15, !P0 ;  /* 0x0000000f0a007c0c */ /* 0x000fe4000c741270 */
[----:B------:R-:W-:Y:S01]  /*10d20*/  IMAD R10, R33, 0x2, R0 ;  /* 0x00000002210a7824 */ /* 0x000fe200078e0200 */
[----:B------:R4:W-:Y:S01]  /*10d30*/  @P1 STG.E desc[UR22][R4.64], R13 ;  /* 0x0000000d04001986 */ /* 0x0009e2000c101916 */
[-C--:B------:R-:W-:Y:S02]  /*10d40*/  LEA R6, P6, R7, R29.reuse, 0x2 ;  /* 0x0000001d07067211 */ /* 0x080fe400078c10ff */
[----:B-1----:R-:W-:Y:S01]  /*10d50*/  IMAD R11, R33, 0x2, R10 ;  /* 0x00000002210b7824 */ /* 0x002fe200078e020a */
[----:B--2---:R-:W-:-:S02]  /*10d60*/  LEA R8, P1, R0, R29, 0x2 ;  /* 0x0000001d00087211 */ /* 0x004fc400078210ff */
[-C--:B------:R-:W-:Y:S02]  /*10d70*/  LEA.HI.X.SX32 R7, R7, R31.reuse, 0x2, P6 ;  /* 0x0000001f07077211 */ /* 0x080fe400030f16ff */
[----:B------:R-:W-:Y:S01]  /*10d80*/  LEA.HI.X.SX32 R9, R0, R31, 0x2, P1 ;  /* 0x0000001f00097211 */ /* 0x000fe200008f16ff */
[----:B---3--:R-:W-:Y:S01]  /*10d90*/  IMAD R12, R33, 0x2, R11 ;  /* 0x00000002210c7824 */ /* 0x008fe200078e020b */
[-C--:B------:R-:W-:Y:S02]  /*10da0*/  LEA R2, P6, R10, R29.reuse, 0x2 ;  /* 0x0000001d0a027211 */ /* 0x080fe400078c10ff */
[----:B----4-:R-:W-:Y:S02]  /*10db0*/  LEA R4, P1, R11, R29, 0x2 ;  /* 0x0000001d0b047211 */ /* 0x010fe400078210ff */
[C---:B------:R-:W-:Y:S02]  /*10dc0*/  LOP3.LUT R16, R28.reuse, 0x1c, RZ, 0xfc, !PT ;  /* 0x0000001c1c107812 */ /* 0x040fe400078efcff */
[----:B------:R-:W-:Y:S01]  /*10dd0*/  LOP3.LUT R28, R28, 0x1e, RZ, 0xfc, !PT ;  /* 0x0000001e1c1c7812 */ /* 0x000fe200078efcff */
[----:B------:R-:W-:Y:S01]  /*10de0*/  IMAD R0, R33, 0x2, R12 ;  /* 0x0000000221007824 */ /* 0x000fe200078e020c */
[----:B------:R-:W-:-:S02]  /*10df0*/  LEA.HI.X.SX32 R3, R10, R31, 0x2, P6 ;  /* 0x0000001f0a037211 */ /* 0x000fc400030f16ff */
[----:B------:R-:W-:Y:S02]  /*10e00*/  LEA.HI.X.SX32 R5, R11, R31, 0x2, P1 ;  /* 0x0000001f0b057211 */ /* 0x000fe400008f16ff */
[----:B------:R-:W-:Y:S02]  /*10e10*/  LEA R10, P6, R12, R29, 0x2 ;  /* 0x0000001d0c0a7211 */ /* 0x000fe400078c10ff */
[----:B------:R-:W-:Y:S02]  /*10e20*/  ISETP.LT.AND P1, PT, R16, UR15, !P0 ;  /* 0x0000000f10007c0c */ /* 0x000fe4000c721270 */
[----:B------:R-:W-:Y:S02]  /*10e30*/  ISETP.LT.AND P0, PT, R28, UR15, !P0 ;  /* 0x0000000f1c007c0c */ /* 0x000fe4000c701270 */
[----:B------:R-:W-:Y:S02]  /*10e40*/  LEA.HI.X.SX32 R11, R12, R31, 0x2, P6 ;  /* 0x0000001f0c0b7211 */ /* 0x000fe400030f16ff */
[C---:B------:R-:W-:Y:S01]  /*10e50*/  LEA R12, P6, R0.reuse, R29, 0x2 ;  /* 0x0000001d000c7211 */ /* 0x040fe200078c10ff */
[----:B------:R1:W-:Y:S03]  /*10e60*/  @P5 STG.E desc[UR22][R6.64], R14 ;  /* 0x0000000e06005986 */ /* 0x0003e6000c101916 */
[----:B------:R-:W-:Y:S01]  /*10e70*/  LEA.HI.X.SX32 R13, R0, R31, 0x2, P6 ;  /* 0x0000001f000d7211 */ /* 0x000fe200030f16ff */
[----:B------:R1:W-:Y:S04]  /*10e80*/  @P4 STG.E desc[UR22][R8.64], R15 ;  /* 0x0000000f08004986 */ /* 0x0003e8000c101916 */
[----:B------:R1:W-:Y:S04]  /*10e90*/  @P3 STG.E desc[UR22][R2.64], R20 ;  /* 0x0000001402003986 */ /* 0x0003e8000c101916 */
[----:B------:R1:W-:Y:S04]  /*10ea0*/  @P2 STG.E desc[UR22][R4.64], R21 ;  /* 0x0000001504002986 */ /* 0x0003e8000c101916 */
[----:B------:R1:W-:Y:S04]  /*10eb0*/  @P1 STG.E desc[UR22][R10.64], R22 ;  /* 0x000000160a001986 */ /* 0x0003e8000c101916 */
[----:B------:R1:W-:Y:S01]  /*10ec0*/  @P0 STG.E desc[UR22][R12.64], R23 ;  /* 0x000000170c000986 */ /* 0x0003e2000c101916 */
[----:B------:R-:W-:Y:S06]  /*10ed0*/  BAR.SYNC.DEFER_BLOCKING 0x0 ;  /* 0x0000000000007b1d */ /* 0x000fec0000010000 */
[----:B------:R-:W-:Y:S05]  /*10ee0*/  BRA.U UP0, `(.L_x_13) ;  /* 0x00000001009c7547 */ /* 0x000fea000b800000 */
[----:B------:R-:W2:Y:S01]  /*10ef0*/  S2UR UR5, SR_CgaCtaId ;  /* 0x00000000000579c3 */ /* 0x000ea20000008800 */
[----:B------:R-:W-:Y:S01]  /*10f00*/  NOP ;  /* 0x0000000000007918 */ /* 0x000fe20000000000 */
[----:B------:R-:W-:Y:S01]  /*10f10*/  UMOV UR4, 0x50 ;  /* 0x0000005000047882 */ /* 0x000fe20000000000 */
[----:B------:R-:W-:Y:S02]  /*10f20*/  IMAD.U32 R0, RZ, RZ, UR8 ;  /* 0x00000008ff007e24 */ /* 0x000fe4000f8e00ff */
[----:B-1----:R-:W-:-:S03]  /*10f30*/  IMAD.MOV.U32 R3, RZ, RZ, 0x1 ;  /* 0x00000001ff037424 */ /* 0x002fc600078e00ff */
[----:B------:R-:W-:-:S04]  /*10f40*/  LOP3.LUT R0, R0, 0xffff, RZ, 0xc0, !PT ;  /* 0x0000ffff00007812 */ /* 0x000fc800078ec0ff */
[----:B------:R-:W-:-:S05]  /*10f50*/  SHF.R.U32.HI R0, RZ, 0x5, R0 ;  /* 0x00000005ff007819 */ /* 0x000fca0000011600 */
[----:B------:R-:W-:Y:S01]  /*10f60*/  VIADD R2, R0, 0x10 ;  /* 0x0000001000027836 */ /* 0x000fe20000000000 */
[----:B------:R-:W-:Y:S01]  /*10f70*/  SHF.L.U32 R0, R3, R0, RZ ;  /* 0x0000000003007219 */ /* 0x000fe200000006ff */
[----:B--2---:R-:W-:-:S03]  /*10f80*/  ULEA UR6, UR5, UR4, 0x18 ;  /* 0x0000000405067291 */ /* 0x004fc6000f8ec0ff */
[----:B------:R-:W-:-:S04]  /*10f90*/  SHF.L.U32 R3, R3, R2, RZ ;  /* 0x0000000203037219 */ /* 0x000fc800000006ff */
[----:B------:R-:W-:Y:S02]  /*10fa0*/  LOP3.LUT R0, R3, R0, RZ, 0xfc, !PT ;  /* 0x0000000003007212 */ /* 0x000fe400078efcff */
[----:B------:R-:W1:Y:S02]  /*10fb0*/  LDS R5, [UR6] ;  /* 0x00000006ff057984 */ /* 0x000e640008000800 */
[C---:B------:R-:W-:Y:S02]  /*10fc0*/  LOP3.LUT R2, R0.reuse, 0xffff, RZ, 0xc0, !PT ;  /* 0x0000ffff00027812 */ /* 0x040fe400078ec0ff */
[----:B-1----:R-:W-:-:S04]  /*10fd0*/  LOP3.LUT R3, R0, 0xffff, R5, 0x80, !PT ;  /* 0x0000ffff00037812 */ /* 0x002fc800078e8005 */
[----:B------:R-:W-:-:S13]  /*10fe0*/  ISETP.NE.AND P0, PT, R3, R2, PT ;  /* 0x000000020300720c */ /* 0x000fda0003f05270 */
[----:B------:R-:W-:Y:S05]  /*10ff0*/  @P0 BRA `(.L_x_14) ;  /* 0x0000000000500947 */ /* 0x000fea0003800000 */
[----:B------:R-:W-:Y:S02]  /*11000*/  SHF.R.U32.HI R5, RZ, 0x10, R5 ;  /* 0x00000010ff057819 */ /* 0x000fe40000011605 */
[----:B------:R-:W-:-:S04]  /*11010*/  SHF.R.U32.HI R2, RZ, 0x10, R0 ;  /* 0x00000010ff027819 */ /* 0x000fc80000011600 */
[----:B------:R-:W-:-:S04]  /*11020*/  LOP3.LUT R5, R5, R2, RZ, 0xc0, !PT ;  /* 0x0000000205057212 */ /* 0x000fc800078ec0ff */
[----:B------:R-:W-:-:S13]  /*11030*/  ISETP.NE.AND P0, PT, R5, R2, PT ;  /* 0x000000020500720c */ /* 0x000fda0003f05270 */
[----:B------:R-:W-:Y:S05]  /*11040*/  @P0 BRA `(.L_x_15) ;  /* 0x0000000000300947 */ /* 0x000fea0003800000 */
[----:B------:R-:W-:Y:S01]  /*11050*/  R2UR UR4, R0 ;  /* 0x00000000000472ca */ /* 0x000fe200000e0000 */
[----:B------:R-:W-:Y:S01]  /*11060*/  VOTEU.ANY UR5, UPT, PT ;  /* 0x0000000000057886 */ /* 0x000fe200038e0100 */
[----:B------:R-:W1:Y:S01]  /*11070*/  S2R R0, SR_LANEID ;  /* 0x0000000000007919 */ /* 0x000e620000000000 */
[----:B------:R-:W-:-:S10]  /*11080*/  UFLO.U32 UR5, UR5 ;  /* 0x00000005000572bd */ /* 0x000fd400080e0000 */
[----:B------:R-:W-:-:S06]  /*11090*/  ULOP3.LUT UR4, URZ, UR4, URZ, 0x33, !UPT ;  /* 0x00000004ff047292 */ /* 0x000fcc000f8e33ff */
[----:B------:R-:W-:-:S04]  /*110a0*/  IMAD.U32 R2, RZ, RZ, UR4 ;  /* 0x00000004ff027e24 */ /* 0x000fc8000f8e00ff */
[----:B------:R-:W2:Y:S02]  /*110b0*/  REDUX UR7, R2 ;  /* 0x00000000020773c4 */ /* 0x000ea40000000000 */
[----:B------:R3:W-:Y:S01]  /*110c0*/  UTCATOMSWS.AND URZ, UR4 ;  /* 0x0000000400ff79e3 */ /* 0x0007e20008000000 */
[----:B-1----:R-:W-:Y:S01]  /*110d0*/  ISETP.EQ.U32.AND P0, PT, R0, UR5, PT ;  /* 0x0000000500007c0c */ /* 0x002fe2000bf02070 */
[----:B--2---:R-:W-:-:S12]  /*110e0*/  IMAD.U32 R0, RZ, RZ, UR7 ;  /* 0x00000007ff007e24 */ /* 0x004fd8000f8e00ff */
[----:B------:R3:W-:Y:S01]  /*110f0*/  @P0 ATOMS.AND RZ, [UR6], R0 ;  /* 0x00000000ffff098c */ /* 0x0007e2000a800006 */
[----:B------:R-:W-:Y:S05]  /*11100*/  BRA `(.L_x_13) ;  /* 0x0000000000147947 */ /* 0x000fea0003800000 */
.L_x_15:
[----:B------:R-:W-:-:S07]  /*11110*/  MOV R2, 0x11130 ;  /* 0x0001113000027802 */ /* 0x000fce0000000f00 */
[----:B------:R-:W-:Y:S05]  /*11120*/  CALL.REL.NOINC `($__internal_0_$__cuda_sm10x_tcgen05_guardrail_trap_col_being_dealloced_not_returned_by_alloc) ;  /* 0x00000000002c7944 */ /* 0x000fea0003c00000 */
[----:B------:R-:W-:Y:S05]  /*11130*/  BRA `(.L_x_13) ;  /* 0x0000000000087947 */ /* 0x000fea0003800000 */
.L_x_14:
[----:B------:R-:W-:-:S07]  /*11140*/  MOV R2, 0x11160 ;  /* 0x0001116000027802 */ /* 0x000fce0000000f00 */
[----:B------:R-:W-:Y:S05]  /*11150*/  CALL.REL.NOINC `($__internal_2_$__cuda_sm10x_tcgen05_guardrail_trap_unallocated_columns_being_dealloced) ;  /* 0x0000000000387944 */ /* 0x000fea0003c00000 */
.L_x_13:
[----:B------:R-:W-:Y:S01]  /*11160*/  NOP ;  /* 0x0000000000007918 */ /* 0x000fe20000000000 */
[----:B---3--:R-:W-:Y:S05]  /*11170*/  EXIT ;  /* 0x000000000000794d */ /* 0x008fea0003800000 */
.L_x_9:
[----:B------:R-:W1:Y:S02]  /*11180*/  SYNCS.PHASECHK.TRANS64.TRYWAIT P4, [UR14], R126 ;  /* 0x0000007eff0075a7 */ /* 0x000e64000808110e */
[----:B-1----:R-:W-:Y:S05]  /*11190*/  @!P4 BRA `(.L_x_9) ;  /* 0xfffffffc00f8c947 */ /* 0x002fea000383ffff */
[----:B------:R-:W-:Y:S05]  /*111a0*/  BRA `(.L_x_16) ;  /* 0xffffffc800387947 */ /* 0x000fea000383ffff */
.L_x_12:
[----:B------:R-:W1:Y:S02]  /*111b0*/  SYNCS.PHASECHK.TRANS64.TRYWAIT P1, [UR9], R3 ;  /* 0x00000003ff0075a7 */ /* 0x000e640008021109 */
[----:B-1----:R-:W-:Y:S05]  /*111c0*/  @!P1 BRA `(.L_x_12) ;  /* 0xfffffffc00f89947 */ /* 0x002fea000383ffff */
[----:B------:R-:W-:Y:S05]  /*111d0*/  BRA `(.L_x_11) ;  /* 0xfffffff000d47947 */ /* 0x000fea000383ffff */
        .weak           $__internal_0_$__cuda_sm10x_tcgen05_guardrail_trap_col_being_dealloced_not_returned_by_alloc
        .type           $__internal_0_$__cuda_sm10x_tcgen05_guardrail_trap_col_being_dealloced_not_returned_by_alloc,@function
        .size           $__internal_0_$__cuda_sm10x_tcgen05_guardrail_trap_col_being_dealloced_not_returned_by_alloc,($__internal_1_$__cuda_sm10x_tcgen05_guardrail_trap_phase_invalid_during_alloc - $__internal_0_$__cuda_sm10x_tcgen05_guardrail_trap_col_being_dealloced_not_returned_by_alloc)
$__internal_0_$__cuda_sm10x_tcgen05_guardrail_trap_col_being_dealloced_not_returned_by_alloc:
[----:B------:R-:W-:Y:S05]  /*111e0*/  BPT.TRAP 0x1 ;  /* 0x000000040000795c */ /* 0x000fea0000300000 */
[----:B------:R-:W-:-:S04]  /*111f0*/  IMAD.MOV.U32 R3, RZ, RZ, 0x0 ;  /* 0x00000000ff037424 */ /* 0x000fc800078e00ff */
[----:B------:R-:W-:Y:S05]  /*11200*/  RET.REL.NODEC R2 `(matmul_kernel) ;  /* 0xfffffeec027c7950 */ /* 0x000fea0003c3ffff */
        .weak           $__internal_1_$__cuda_sm10x_tcgen05_guardrail_trap_phase_invalid_during_alloc
        .type           $__internal_1_$__cuda_sm10x_tcgen05_guardrail_trap_phase_invalid_during_alloc,@function
        .size           $__internal_1_$__cuda_sm10x_tcgen05_guardrail_trap_phase_invalid_during_alloc,($__internal_2_$__cuda_sm10x_tcgen05_guardrail_trap_unallocated_columns_being_dealloced - $__internal_1_$__cuda_sm10x_tcgen05_guardrail_trap_phase_invalid_during_alloc)
$__internal_1_$__cuda_sm10x_tcgen05_guardrail_trap_phase_invalid_during_alloc:
[----:B------:R-:W-:Y:S05]  /*11210*/  BPT.TRAP 0x1 ;  /* 0x000000040000795c */ /* 0x000fea0000300000 */
[----:B------:R-:W-:-:S04]  /*11220*/  IMAD.MOV.U32 R3, RZ, RZ, 0x0 ;  /* 0x00000000ff037424 */ /* 0x000fc800078e00ff */
[----:B------:R-:W-:Y:S05]  /*11230*/  RET.REL.NODEC R2 `(matmul_kernel) ;  /* 0xfffffeec02707950 */ /* 0x000fea0003c3ffff */
        .weak           $__internal_2_$__cuda_sm10x_tcgen05_guardrail_trap_unallocated_columns_being_dealloced
        .type           $__internal_2_$__cuda_sm10x_tcgen05_guardrail_trap_unallocated_columns_being_dealloced,@function
        .size           $__internal_2_$__cuda_sm10x_tcgen05_guardrail_trap_unallocated_columns_being_dealloced,(.L_x_20 - $__internal_2_$__cuda_sm10x_tcgen05_guardrail_trap_unallocated_columns_being_dealloced)
$__internal_2_$__cuda_sm10x_tcgen05_guardrail_trap_unallocated_columns_being_dealloced:
[----:B------:R-:W-:Y:S05]  /*11240*/  BPT.TRAP 0x1 ;  /* 0x000000040000795c */ /* 0x000fea0000300000 */
[----:B------:R-:W-:-:S04]  /*11250*/  IMAD.MOV.U32 R3, RZ, RZ, 0x0 ;  /* 0x00000000ff037424 */ /* 0x000fc800078e00ff */
[----:B------:R-:W-:Y:S05]  /*11260*/  RET.REL.NODEC R2 `(matmul_kernel) ;  /* 0xfffffeec02647950 */ /* 0x000fea0003c3ffff */
.L_x_17:
[----:B------:R-:W-:-:S00]  /*11270*/  BRA `(.L_x_17) ;  /* 0xfffffffc00fc7947 */ /* 0x000fc0000383ffff */
[----:B------:R-:W-:-:S00]  /*11280*/  NOP ;  /* 0x0000000000007918 */ /* 0x000fc00000000000 */
[----:B------:R-:W-:-:S00]  /*11290*/  NOP ;  /* 0x0000000000007918 */ /* 0x000fc00000000000 */
[----:B------:R-:W-:-:S00]  /*112a0*/  NOP ;  /* 0x0000000000007918 */ /* 0x000fc00000000000 */
[----:B------:R-:W-:-:S00]  /*112b0*/  NOP ;  /* 0x0000000000007918 */ /* 0x000fc00000000000 */
[----:B------:R-:W-:-:S00]  /*112c0*/  NOP ;  /* 0x0000000000007918 */ /* 0x000fc00000000000 */
[----:B------:R-:W-:-:S00]  /*112d0*/  NOP ;  /* 0x0000000000007918 */ /* 0x000fc00000000000 */
[----:B------:R-:W-:-:S00]  /*112e0*/  NOP ;  /* 0x0000000000007918 */ /* 0x000fc00000000000 */
[----:B------:R-:W-:-:S00]  /*112f0*/  NOP ;  /* 0x0000000000007918 */ /* 0x000fc00000000000 */
.L_x_20:


//--------------------- .nv.shared.matmul_kernel  --------------------------
	.section	.nv.shared.matmul_kernel,"aw",@nobits
	.sectionflags	@""
	.align	16
	.zero		1024


//--------------------- .nv.shared.reserved.0     --------------------------
	.section	.nv.shared.reserved.0,"aw",@nobits
	.align	8
	.weak		__nv_reservedSMEM_offset_0_alias
	.size		__nv_reservedSMEM_offset_0_alias, 0, 64
	.other		__nv_reservedSMEM_offset_0_alias,@"STO_CUDA_RESERVED_SHARED STV_DEFAULT"
__nv_reservedSMEM_offset_0_alias:
	.zero		0
.nv.shared.reserved.0:
	.zero		64
	.weak		__nv_reservedSMEM_allocation_phase
	.type		__nv_reservedSMEM_allocation_phase,@object
	.size		__nv_reservedSMEM_allocation_phase,(.L_0 - __nv_reservedSMEM_allocation_phase)
__nv_reservedSMEM_allocation_phase:
	.zero		1
.L_0:
	.zero		7
	.weak		__nv_reservedSMEM_devtool_atexit_pc
	.type		__nv_reservedSMEM_devtool_atexit_pc,@object
	.size		__nv_reservedSMEM_devtool_atexit_pc,(__nv_reservedSMEM_allocation_mask - __nv_reservedSMEM_devtool_atexit_pc)
__nv_reservedSMEM_devtool_atexit_pc:
	.zero		8
	.weak		__nv_reservedSMEM_allocation_mask
	.type		__nv_reservedSMEM_allocation_mask,@object
	.size		__nv_reservedSMEM_allocation_mask,(.L_2 - __nv_reservedSMEM_allocation_mask)
__nv_reservedSMEM_allocation_mask:
	.zero		4
.L_2:


//--------------------- .nv.constant0.matmul_kernel --------------------------
	.section	.nv.constant0.matmul_kernel,"a",@progbits
	.sectionflags	@""
	.align	4
.nv.constant0.matmul_kernel:
	.zero		976


//--------------------- SYMBOLS --------------------------

	.type		.nv.reservedSmem.offset0,@object
	.size		.nv.reservedSmem.offset0,0x4
	.type		.nv.reservedSmem.cap,@object
	.size		.nv.reservedSmem.cap,0x4
